// auto-generated by cutlass_sweep.conv — config: {"arch": "sm_100", "cluster_m": 2, "cluster_n": 1, "conv_kind": "wgrad", "dtype": "fp16", "ndim": 2, "tile_k": 64, "tile_m": 128, "tile_n": 128}
#include "cutlass/cutlass.h"
#include "cute/tensor.hpp"
#include "cutlass/kernel_hardware_info.hpp"
#include "cutlass/conv/convolution.h"
#include "cutlass/conv/dispatch_policy.hpp"
#include "cutlass/conv/collective/collective_builder.hpp"
#include "cutlass/conv/kernel/conv_universal.hpp"
#include "cutlass/conv/device/conv_universal_adapter.hpp"
#include "cutlass/epilogue/collective/collective_builder.hpp"

using namespace cute;
using Elem = cutlass::half_t;
using Acc  = float;
using LayoutAB = cutlass::layout::TensorNHWC;
using LayoutC  = cutlass::layout::TensorKCSR;
constexpr auto ConvOp = cutlass::conv::Operator::kWgrad;
using TileShape    = Shape<_128, Shape<_128>, Shape<_64>>;
using ClusterShape = Shape<_2, _1, _1>;

using CollectiveEpilogue = typename cutlass::epilogue::collective::CollectiveBuilder<
    cutlass::arch::Sm100, cutlass::arch::OpClassTensorOp,
    TileShape, ClusterShape,
    cutlass::epilogue::collective::EpilogueTileAuto,
    Acc, Acc,
    Elem, LayoutC, 128 / cutlass::sizeof_bits<Elem>::value,
    Elem, LayoutC, 128 / cutlass::sizeof_bits<Elem>::value,
    cutlass::epilogue::collective::EpilogueScheduleAuto
  >::CollectiveOp;

using CollectiveMainloop = typename cutlass::conv::collective::CollectiveBuilder<
    cutlass::arch::Sm100, cutlass::arch::OpClassTensorOp, ConvOp,
    Elem, LayoutAB, 128 / cutlass::sizeof_bits<Elem>::value,
    Elem, LayoutAB, 128 / cutlass::sizeof_bits<Elem>::value,
    Acc,
    TileShape, ClusterShape,
    cutlass::conv::collective::StageCountAutoCarveout<
        static_cast<int>(sizeof(typename CollectiveEpilogue::SharedStorage))>,
    cutlass::conv::collective::KernelScheduleAuto
  >::CollectiveOp;

using ProblemShape = cutlass::conv::ConvProblemShape<
    ConvOp, CollectiveMainloop::DispatchPolicy::NumSpatialDimensions>;
using ConvKernel = cutlass::conv::kernel::ConvUniversal<
    ProblemShape, CollectiveMainloop, CollectiveEpilogue>;
using Conv = cutlass::conv::device::ConvUniversalAdapter<ConvKernel>;

auto* _anchor = &cutlass::device_kernel<ConvKernel>;


// ===== COMPILED SASS (sm_100a) =====

	.target	sm_100a

	.elftype	@"ET_EXEC"


//--------------------- .note.nv.tkinfo           --------------------------
	.section	.note.nv.tkinfo,"",@"SHT_NOTE"
	.sectionflags	@"SHF_NOTE_NV_TKINFO"
	.tkinfo
        /*0018*/ 	.word	0x00000002
        /*0030*/ 	.string	""
        /*0030*/ 	.string	"ptxas"
        /*0030*/ 	.string	"Cuda compilation tools, release 13.0, V13.0.88"
        /*0030*/ 	.string	"Build cuda_13.0.r13.0/compiler.36424714_0"
        /*0030*/ 	.string	"-arch sm_100a -m 64 "



//--------------------- .note.nv.cuinfo           --------------------------
	.section	.note.nv.cuinfo,"",@"SHT_NOTE"
	.sectionflags	@"SHF_NOTE_NV_CUINFO"
        /*0018*/ 	.short	0x0002
        /*001a*/ 	.short	0x0064
        /*001c*/ 	.short	0x0082
	.zero		2


//--------------------- .nv.info                  --------------------------
	.section	.nv.info,"",@"SHT_CUDA_INFO"
	.align	4


	//----- nvinfo : EIATTR_REGCOUNT
	.align		4
        /*0000*/ 	.byte	0x04, 0x2f
        /*0002*/ 	.short	(.L_19 - .L_18)
	.align		4
.L_18:
        /*0004*/ 	.word	index@(_ZN7cutlass13device_kernelINS_4conv6kernel13ConvUniversalINS1_16ConvProblemShapeILNS1_8OperatorE2ELi2EEENS1_10collective14CollectiveConvINS1_47MainloopSm100TmaUmmaWarpSpecializedImplicitGemmILS5_2ELi13ELi2ELi1ELi2EN4cute5tupleIJNSA_1CILi2EEENSC_ILi1EEESE_EEEEENSB_IJNSC_ILi128EEENSB_IJSH_EEENSB_IJNSC_ILi64EEEEEEEEENS_6half_tESM_NSA_8TiledMMAINSA_8MMA_AtomIJNSA_26SM100_MMA_F16BF16_2x1SM_SSISM_SM_fLi128ELi128ELNSA_4UMMA5MajorE1ELSR_1ELNSQ_7ScaleInE0ELSS_0EEEEEENSA_6LayoutINSB_IJSE_SE_SE_EEENSB_IJNSC_ILi0EEESX_SX_EEEEENSB_IJNSA_10UnderscoreES10_S10_EEEEENS7_6detail27Sm100ImplicitGemmTileTraitsINSA_18SM100_TMA_2SM_LOADENSA_14ComposedLayoutINSA_7SwizzleILi3ELi4ELi3EEENSA_18smem_ptr_flag_bitsILi16EEENSV_INSB_IJSJ_NSC_ILi8EEEEEENSB_IJSE_SJ_EEEEEEEvEENS14_INSA_25SM100_TMA_2SM_LOAD_IM2COLES1F_vEEEENS_8epilogue10collective18CollectiveEpilogueINS1K_23Sm100TmaWarpSpecializedILi4ELi2ELi16ELb1ELb0EEEJNSB_IJSJ_SI_SK_EEENSB_IJNSV_ISJ_SE_EENSV_INSB_IJNSC_ILi16EEESD_EEES1D_EEEEESM_NSB_IJlNSB_IJSE_llEEESX_EEESM_S1W_NS1K_6fusion15FusionCallbacksIS1O_NS1X_17LinearCombinationISM_fSM_fLNS_15FloatRoundStyleE2EEES1P_S1U_JEEENSA_5SM1004TMEM4LOAD26SM100_TMEM_LOAD_32dp32b16xENSA_13SM90_TMA_LOADENS16_INS17_ILi1ELi4ELi3EEES1A_NSV_INSB_IJS1B_S1R_EEENSB_IJS1R_SE_EEEEEEENSA_39AutoVectorizingCopyWithAssumedAlignmentILi128EEENSA_14SM90_TMA_STOREES2C_S2E_S2E_EEEvvEEEEvNT_6ParamsE)
        /*0008*/ 	.word	0x0000004a


	//----- nvinfo : EIATTR_FRAME_SIZE
	.align		4
.L_19:
        /*000c*/ 	.byte	0x04, 0x11
        /*000e*/ 	.short	(.L_21 - .L_20)
	.align		4
.L_20:
        /*0010*/ 	.word	index@($__internal_2_$__cuda_sm10x_tcgen05_guardrail_trap_unallocated_columns_being_dealloced)
        /*0014*/ 	.word	0x00000008


	//----- nvinfo : EIATTR_FRAME_SIZE
	.align		4
.L_21:
        /*0018*/ 	.byte	0x04, 0x11
        /*001a*/ 	.short	(.L_23 - .L_22)
	.align		4
.L_22:
        /*001c*/ 	.word	index@($__internal_1_$__cuda_sm10x_tcgen05_guardrail_trap_phase_invalid_during_alloc)
        /*0020*/ 	.word	0x00000008


	//----- nvinfo : EIATTR_FRAME_SIZE
	.align		4
.L_23:
        /*0024*/ 	.byte	0x04, 0x11
        /*0026*/ 	.short	(.L_25 - .L_24)
	.align		4
.L_24:
        /*0028*/ 	.word	index@($__internal_0_$__cuda_sm10x_tcgen05_guardrail_trap_col_being_dealloced_not_returned_by_alloc)
        /*002c*/ 	.word	0x00000008


	//----- nvinfo : EIATTR_FRAME_SIZE
	.align		4
.L_25:
        /*0030*/ 	.byte	0x04, 0x11
        /*0032*/ 	.short	(.L_27 - .L_26)
	.align		4
.L_26:
        /*0034*/ 	.word	index@(_ZN7cutlass13device_kernelINS_4conv6kernel13ConvUniversalINS1_16ConvProblemShapeILNS1_8OperatorE2ELi2EEENS1_10collective14CollectiveConvINS1_47MainloopSm100TmaUmmaWarpSpecializedImplicitGemmILS5_2ELi13ELi2ELi1ELi2EN4cute5tupleIJNSA_1CILi2EEENSC_ILi1EEESE_EEEEENSB_IJNSC_ILi128EEENSB_IJSH_EEENSB_IJNSC_ILi64EEEEEEEEENS_6half_tESM_NSA_8TiledMMAINSA_8MMA_AtomIJNSA_26SM100_MMA_F16BF16_2x1SM_SSISM_SM_fLi128ELi128ELNSA_4UMMA5MajorE1ELSR_1ELNSQ_7ScaleInE0ELSS_0EEEEEENSA_6LayoutINSB_IJSE_SE_SE_EEENSB_IJNSC_ILi0EEESX_SX_EEEEENSB_IJNSA_10UnderscoreES10_S10_EEEEENS7_6detail27Sm100ImplicitGemmTileTraitsINSA_18SM100_TMA_2SM_LOADENSA_14ComposedLayoutINSA_7SwizzleILi3ELi4ELi3EEENSA_18smem_ptr_flag_bitsILi16EEENSV_INSB_IJSJ_NSC_ILi8EEEEEENSB_IJSE_SJ_EEEEEEEvEENS14_INSA_25SM100_TMA_2SM_LOAD_IM2COLES1F_vEEEENS_8epilogue10collective18CollectiveEpilogueINS1K_23Sm100TmaWarpSpecializedILi4ELi2ELi16ELb1ELb0EEEJNSB_IJSJ_SI_SK_EEENSB_IJNSV_ISJ_SE_EENSV_INSB_IJNSC_ILi16EEESD_EEES1D_EEEEESM_NSB_IJlNSB_IJSE_llEEESX_EEESM_S1W_NS1K_6fusion15FusionCallbacksIS1O_NS1X_17LinearCombinationISM_fSM_fLNS_15FloatRoundStyleE2EEES1P_S1U_JEEENSA_5SM1004TMEM4LOAD26SM100_TMEM_LOAD_32dp32b16xENSA_13SM90_TMA_LOADENS16_INS17_ILi1ELi4ELi3EEES1A_NSV_INSB_IJS1B_S1R_EEENSB_IJS1R_SE_EEEEEEENSA_39AutoVectorizingCopyWithAssumedAlignmentILi128EEENSA_14SM90_TMA_STOREES2C_S2E_S2E_EEEvvEEEEvNT_6ParamsE)
        /*0038*/ 	.word	0x00000008


	//----- nvinfo : EIATTR_MIN_STACK_SIZE
	.align		4
.L_27:
        /*003c*/ 	.byte	0x04, 0x12
        /*003e*/ 	.short	(.L_29 - .L_28)
	.align		4
.L_28:
        /*0040*/ 	.word	index@(_ZN7cutlass13device_kernelINS_4conv6kernel13ConvUniversalINS1_16ConvProblemShapeILNS1_8OperatorE2ELi2EEENS1_10collective14CollectiveConvINS1_47MainloopSm100TmaUmmaWarpSpecializedImplicitGemmILS5_2ELi13ELi2ELi1ELi2EN4cute5tupleIJNSA_1CILi2EEENSC_ILi1EEESE_EEEEENSB_IJNSC_ILi128EEENSB_IJSH_EEENSB_IJNSC_ILi64EEEEEEEEENS_6half_tESM_NSA_8TiledMMAINSA_8MMA_AtomIJNSA_26SM100_MMA_F16BF16_2x1SM_SSISM_SM_fLi128ELi128ELNSA_4UMMA5MajorE1ELSR_1ELNSQ_7ScaleInE0ELSS_0EEEEEENSA_6LayoutINSB_IJSE_SE_SE_EEENSB_IJNSC_ILi0EEESX_SX_EEEEENSB_IJNSA_10UnderscoreES10_S10_EEEEENS7_6detail27Sm100ImplicitGemmTileTraitsINSA_18SM100_TMA_2SM_LOADENSA_14ComposedLayoutINSA_7SwizzleILi3ELi4ELi3EEENSA_18smem_ptr_flag_bitsILi16EEENSV_INSB_IJSJ_NSC_ILi8EEEEEENSB_IJSE_SJ_EEEEEEEvEENS14_INSA_25SM100_TMA_2SM_LOAD_IM2COLES1F_vEEEENS_8epilogue10collective18CollectiveEpilogueINS1K_23Sm100TmaWarpSpecializedILi4ELi2ELi16ELb1ELb0EEEJNSB_IJSJ_SI_SK_EEENSB_IJNSV_ISJ_SE_EENSV_INSB_IJNSC_ILi16EEESD_EEES1D_EEEEESM_NSB_IJlNSB_IJSE_llEEESX_EEESM_S1W_NS1K_6fusion15FusionCallbacksIS1O_NS1X_17LinearCombinationISM_fSM_fLNS_15FloatRoundStyleE2EEES1P_S1U_JEEENSA_5SM1004TMEM4LOAD26SM100_TMEM_LOAD_32dp32b16xENSA_13SM90_TMA_LOADENS16_INS17_ILi1ELi4ELi3EEES1A_NSV_INSB_IJS1B_S1R_EEENSB_IJS1R_SE_EEEEEEENSA_39AutoVectorizingCopyWithAssumedAlignmentILi128EEENSA_14SM90_TMA_STOREES2C_S2E_S2E_EEEvvEEEEvNT_6ParamsE)
        /*0044*/ 	.word	0x00000008
.L_29:


//--------------------- .nv.compat                --------------------------
	.section	.nv.compat,"",@"SHT_CUDA_COMPAT_INFO"
	.align	4
        /*0000*/ 	.byte	0x02, 0x09, 0x01, 0x00, 0x02, 0x02, 0x02, 0x00, 0x02, 0x05, 0x05, 0x00, 0x03, 0x07, 0x01, 0x01
        /*0010*/ 	.byte	0x02, 0x03, 0x01, 0x00, 0x02, 0x06, 0x01, 0x00, 0x04, 0x0b, 0x08, 0x00, 0x09, 0x00, 0x00, 0x00
        /*0020*/ 	.byte	0x00, 0x00, 0x00, 0x00


//--------------------- .nv.info._ZN7cutlass13device_kernelINS_4conv6kernel13ConvUniversalINS1_16ConvProblemShapeILNS1_8OperatorE2ELi2EEENS1_10collective14CollectiveConvINS1_47MainloopSm100TmaUmmaWarpSpecializedImplicitGemmILS5_2ELi13ELi2ELi1ELi2EN4cute5tupleIJNSA_1CILi2EEENSC_ILi1EEESE_EEEEENSB_IJNSC_ILi128EEENSB_IJSH_EEENSB_IJNSC_ILi64EEEEEEEEENS_6half_tESM_NSA_8TiledMMAINSA_8MMA_AtomIJNSA_26SM100_MMA_F16BF16_2x1SM_SSISM_SM_fLi128ELi128ELNSA_4UMMA5MajorE1ELSR_1ELNSQ_7ScaleInE0ELSS_0EEEEEENSA_6LayoutINSB_IJSE_SE_SE_EEENSB_IJNSC_ILi0EEESX_SX_EEEEENSB_IJNSA_10UnderscoreES10_S10_EEEEENS7_6detail27Sm100ImplicitGemmTileTraitsINSA_18SM100_TMA_2SM_LOADENSA_14ComposedLayoutINSA_7SwizzleILi3ELi4ELi3EEENSA_18smem_ptr_flag_bitsILi16EEENSV_INSB_IJSJ_NSC_ILi8EEEEEENSB_IJSE_SJ_EEEEEEEvEENS14_INSA_25SM100_TMA_2SM_LOAD_IM2COLES1F_vEEEENS_8epilogue10collective18CollectiveEpilogueINS1K_23Sm100TmaWarpSpecializedILi4ELi2ELi16ELb1ELb0EEEJNSB_IJSJ_SI_SK_EEENSB_IJNSV_ISJ_SE_EENSV_INSB_IJNSC_ILi16EEESD_EEES1D_EEEEESM_NSB_IJlNSB_IJSE_llEEESX_EEESM_S1W_NS1K_6fusion15FusionCallbacksIS1O_NS1X_17LinearCombinationISM_fSM_fLNS_15FloatRoundStyleE2EEES1P_S1U_JEEENSA_5SM1004TMEM4LOAD26SM100_TMEM_LOAD_32dp32b16xENSA_13SM90_TMA_LOADENS16_INS17_ILi1ELi4ELi3EEES1A_NSV_INSB_IJS1B_S1R_EEENSB_IJS1R_SE_EEEEEEENSA_39AutoVectorizingCopyWithAssumedAlignmentILi128EEENSA_14SM90_TMA_STOREES2C_S2E_S2E_EEEvvEEEEvNT_6ParamsE --------------------------
	.section	.nv.info._ZN7cutlass13device_kernelINS_4conv6kernel13ConvUniversalINS1_16ConvProblemShapeILNS1_8OperatorE2ELi2EEENS1_10collective14CollectiveConvINS1_47MainloopSm100TmaUmmaWarpSpecializedImplicitGemmILS5_2ELi13ELi2ELi1ELi2EN4cute5tupleIJNSA_1CILi2EEENSC_ILi1EEESE_EEEEENSB_IJNSC_ILi128EEENSB_IJSH_EEENSB_IJNSC_ILi64EEEEEEEEENS_6half_tESM_NSA_8TiledMMAINSA_8MMA_AtomIJNSA_26SM100_MMA_F16BF16_2x1SM_SSISM_SM_fLi128ELi128ELNSA_4UMMA5MajorE1ELSR_1ELNSQ_7ScaleInE0ELSS_0EEEEEENSA_6LayoutINSB_IJSE_SE_SE_EEENSB_IJNSC_ILi0EEESX_SX_EEEEENSB_IJNSA_10UnderscoreES10_S10_EEEEENS7_6detail27Sm100ImplicitGemmTileTraitsINSA_18SM100_TMA_2SM_LOADENSA_14ComposedLayoutINSA_7SwizzleILi3ELi4ELi3EEENSA_18smem_ptr_flag_bitsILi16EEENSV_INSB_IJSJ_NSC_ILi8EEEEEENSB_IJSE_SJ_EEEEEEEvEENS14_INSA_25SM100_TMA_2SM_LOAD_IM2COLES1F_vEEEENS_8epilogue10collective18CollectiveEpilogueINS1K_23Sm100TmaWarpSpecializedILi4ELi2ELi16ELb1ELb0EEEJNSB_IJSJ_SI_SK_EEENSB_IJNSV_ISJ_SE_EENSV_INSB_IJNSC_ILi16EEESD_EEES1D_EEEEESM_NSB_IJlNSB_IJSE_llEEESX_EEESM_S1W_NS1K_6fusion15FusionCallbacksIS1O_NS1X_17LinearCombinationISM_fSM_fLNS_15FloatRoundStyleE2EEES1P_S1U_JEEENSA_5SM1004TMEM4LOAD26SM100_TMEM_LOAD_32dp32b16xENSA_13SM90_TMA_LOADENS16_INS17_ILi1ELi4ELi3EEES1A_NSV_INSB_IJS1B_S1R_EEENSB_IJS1R_SE_EEEEEEENSA_39AutoVectorizingCopyWithAssumedAlignmentILi128EEENSA_14SM90_TMA_STOREES2C_S2E_S2E_EEEvvEEEEvNT_6ParamsE,"",@"SHT_CUDA_INFO"
	.sectionflags	@""
	.align	4


	//----- nvinfo : EIATTR_CUDA_API_VERSION
	.align		4
        /*0000*/ 	.byte	0x04, 0x37
        /*0002*/ 	.short	(.L_31 - .L_30)
.L_30:
        /*0004*/ 	.word	0x00000082


	//----- nvinfo : EIATTR_KPARAM_INFO
	.align		4
.L_31:
        /*0008*/ 	.byte	0x04, 0x17
        /*000a*/ 	.short	(.L_33 - .L_32)
.L_32:
        /*000c*/ 	.word	0x00000000
        /*0010*/ 	.short	0x0000
        /*0012*/ 	.short	0x0000
        /*0014*/ 	.byte	0x00, 0xf0, 0x01, 0x20


	//----- nvinfo : EIATTR_AT_ENTRY_FRAGMENTS
	.align		4
.L_33:
        /*0018*/ 	.byte	0x04, 0x4f
        /*001a*/ 	.short	(.L_35 - .L_34)


	//   ....[0]....
.L_34:
        /*001c*/ 	.word	0x00000007


	//----- nvinfo : EIATTR_RESERVED_SMEM_USED
	.align		4
.L_35:
        /*0020*/ 	.byte	0x01, 0x41
	.zero		2


	//----- nvinfo : EIATTR_SPARSE_MMA_MASK
	.align		4
        /*0024*/ 	.byte	0x03, 0x50
        /*0026*/ 	.short	0x0000


	//----- nvinfo : EIATTR_TCGEN05_2CTA_USED
	.align		4
        /*0028*/ 	.byte	0x01, 0x52
	.zero		2


	//----- nvinfo : EIATTR_MAXREG_COUNT
	.align		4
        /*002c*/ 	.byte	0x03, 0x1b
        /*002e*/ 	.short	0x00ff


	//----- nvinfo : EIATTR_NUM_BARRIERS
	.align		4
        /*0030*/ 	.byte	0x02, 0x4c
        /*0032*/ 	.byte	0x07
	.zero		1


	//----- nvinfo : EIATTR_EXTERNS
	.align		4
        /*0034*/ 	.byte	0x04, 0x0f
        /*0036*/ 	.short	(.L_37 - .L_36)


	//   ....[0]....
	.align		4
.L_36:
        /*0038*/ 	.word	index@(__assertfail)


	//----- nvinfo : EIATTR_MERCURY_ISA_VERSION
	.align		4
.L_37:
        /*003c*/ 	.byte	0x03, 0x5f
        /*003e*/ 	.short	0x0101


	//----- nvinfo : EIATTR_INT_WARP_WIDE_INSTR_OFFSETS
	.align		4
        /*0040*/ 	.byte	0x04, 0x31
        /*0042*/ 	.short	(.L_39 - .L_38)


	//   ....[0]....
.L_38:
        /*0044*/ 	.word	0x00000da0


	//   ....[1]....
        /*0048*/ 	.word	0x00000e50


	//   ....[2]....
        /*004c*/ 	.word	0x00004ab0


	//   ....[3]....
        /*0050*/ 	.word	0x00004ad0


	//   ....[4]....
        /*0054*/ 	.word	0x00004b00


	//   ....[5]....
        /*0058*/ 	.word	0x00005b10


	//   ....[6]....
        /*005c*/ 	.word	0x00005bb0


	//   ....[7]....
        /*0060*/ 	.word	0x00005c60


	//   ....[8]....
        /*0064*/ 	.word	0x00005cd0


	//   ....[9]....
        /*0068*/ 	.word	0x00005d80


	//   ....[10]....
        /*006c*/ 	.word	0x00005e60


	//   ....[11]....
        /*0070*/ 	.word	0x00005ed0


	//   ....[12]....
        /*0074*/ 	.word	0x00005f80


	//   ....[13]....
        /*0078*/ 	.word	0x00006060


	//   ....[14]....
        /*007c*/ 	.word	0x00006160


	//   ....[15]....
        /*0080*/ 	.word	0x00006260


	//   ....[16]....
        /*0084*/ 	.word	0x000062f0


	//----- nvinfo : EIATTR_COOP_GROUP_MASK_REGIDS
	.align		4
.L_39:
        /*0088*/ 	.byte	0x04, 0x29
        /*008a*/ 	.short	(.L_41 - .L_40)


	//   ....[0]....
.L_40:
        /*008c*/ 	.word	0xffffffff


	//   ....[1]....
        /*0090*/ 	.word	0xffffffff


	//   ....[2]....
        /*0094*/ 	.word	0xffffffff


	//   ....[3]....
        /*0098*/ 	.word	0xffffffff


	//   ....[4]....
        /*009c*/ 	.word	0xffffffff


	//   ....[5]....
        /*00a0*/ 	.word	0xffffffff


	//   ....[6]....
        /*00a4*/ 	.word	0xffffffff


	//   ....[7]....
        /*00a8*/ 	.word	0xffffffff


	//   ....[8]....
        /*00ac*/ 	.word	0xffffffff


	//   ....[9]....
        /*00b0*/ 	.word	0xffffffff


	//   ....[10]....
        /*00b4*/ 	.word	0xffffffff


	//   ....[11]....
        /*00b8*/ 	.word	0xffffffff


	//   ....[12]....
        /*00bc*/ 	.word	0xffffffff


	//----- nvinfo : EIATTR_COOP_GROUP_INSTR_OFFSETS
	.align		4
.L_41:
        /*00c0*/ 	.byte	0x04, 0x28
        /*00c2*/ 	.short	(.L_43 - .L_42)


	//   ....[0]....
.L_42:
        /*00c4*/ 	.word	0x000000d0


	//   ....[1]....
        /*00c8*/ 	.word	0x00000540


	//   ....[2]....
        /*00cc*/ 	.word	0x00000830


	//   ....[3]....
        /*00d0*/ 	.word	0x000009d0


	//   ....[4]....
        /*00d4*/ 	.word	0x00000ad0


	//   ....[5]....
        /*00d8*/ 	.word	0x00000c20


	//   ....[6]....
        /*00dc*/ 	.word	0x00000ec0


	//   ....[7]....
        /*00e0*/ 	.word	0x000027c0


	//   ....[8]....
        /*00e4*/ 	.word	0x000039a0


	//   ....[9]....
        /*00e8*/ 	.word	0x00003e70


	//   ....[10]....
        /*00ec*/ 	.word	0x00003ea0


	//   ....[11]....
        /*00f0*/ 	.word	0x000049c0


	//   ....[12]....
        /*00f4*/ 	.word	0x00004bd0


	//----- nvinfo : EIATTR_VRC_CTA_INIT_COUNT
	.align		4
.L_43:
        /*00f8*/ 	.byte	0x02, 0x4a
        /*00fa*/ 	.byte	0x80
	.zero		1


	//----- nvinfo : EIATTR_SYSCALL_OFFSETS
	.align		4
        /*00fc*/ 	.byte	0x04, 0x46
        /*00fe*/ 	.short	(.L_45 - .L_44)


	//   ....[0]....
.L_44:
        /*0100*/ 	.word	0x000072b0


	//   ....[1]....
        /*0104*/ 	.word	0x000073a0


	//   ....[2]....
        /*0108*/ 	.word	0x00007b10


	//   ....[3]....
        /*010c*/ 	.word	0x00008450


	//   ....[4]....
        /*0110*/ 	.word	0x00008d00


	//   ....[5]....
        /*0114*/ 	.word	0x00009590


	//----- nvinfo : EIATTR_MBARRIER_INSTR_OFFSETS
	.align		4
.L_45:
        /*0118*/ 	.byte	0x04, 0x39
        /*011a*/ 	.short	(.L_47 - .L_46)


	//   ....[0]....
.L_46:
        /*011c*/ 	.word	0x00000670
        /*0120*/ 	.word	0x000000ff
        /*0124*/ 	.word	0x00000000
        /*0128*/ 	.short	0x0100
        /*012a*/ 	.byte	0x04
	.zero		1


	//   ....[1]....
        /*012c*/ 	.word	0x00000680
        /*0130*/ 	.word	0x000000ff
        /*0134*/ 	.word	0x00000068
        /*0138*/ 	.short	0x0100
        /*013a*/ 	.byte	0x04
	.zero		1


	//   ....[2]....
        /*013c*/ 	.word	0x00000690
        /*0140*/ 	.word	0x000000ff
        /*0144*/ 	.word	0x00000008
        /*0148*/ 	.short	0x0100
        /*014a*/ 	.byte	0x04
	.zero		1


	//   ....[3]....
        /*014c*/ 	.word	0x000006a0
        /*0150*/ 	.word	0x000000ff
        /*0154*/ 	.word	0x00000070
        /*0158*/ 	.short	0x0100
        /*015a*/ 	.byte	0x04
	.zero		1


	//   ....[4]....
        /*015c*/ 	.word	0x000006b0
        /*0160*/ 	.word	0x000000ff
        /*0164*/ 	.word	0x00000010
        /*0168*/ 	.short	0x0100
        /*016a*/ 	.byte	0x04
	.zero		1


	//   ....[5]....
        /*016c*/ 	.word	0x000006c0
        /*0170*/ 	.word	0x000000ff
        /*0174*/ 	.word	0x00000078
        /*0178*/ 	.short	0x0100
        /*017a*/ 	.byte	0x04
	.zero		1


	//   ....[6]....
        /*017c*/ 	.word	0x000006d0
        /*0180*/ 	.word	0x000000ff
        /*0184*/ 	.word	0x00000018
        /*0188*/ 	.short	0x0100
        /*018a*/ 	.byte	0x04
	.zero		1


	//   ....[7]....
        /*018c*/ 	.word	0x000006e0
        /*0190*/ 	.word	0x000000ff
        /*0194*/ 	.word	0x00000080
        /*0198*/ 	.short	0x0100
        /*019a*/ 	.byte	0x04
	.zero		1


	//   ....[8]....
        /*019c*/ 	.word	0x000006f0
        /*01a0*/ 	.word	0x000000ff
        /*01a4*/ 	.word	0x00000020
        /*01a8*/ 	.short	0x0100
        /*01aa*/ 	.byte	0x04
	.zero		1


	//   ....[9]....
        /*01ac*/ 	.word	0x00000700
        /*01b0*/ 	.word	0x000000ff
        /*01b4*/ 	.word	0x00000088
        /*01b8*/ 	.short	0x0100
        /*01ba*/ 	.byte	0x04
	.zero		1


	//   ....[10]....
        /*01bc*/ 	.word	0x00000710
        /*01c0*/ 	.word	0x000000ff
        /*01c4*/ 	.word	0x00000028
        /*01c8*/ 	.short	0x0100
        /*01ca*/ 	.byte	0x04
	.zero		1


	//   ....[11]....
        /*01cc*/ 	.word	0x00000720
        /*01d0*/ 	.word	0x000000ff
        /*01d4*/ 	.word	0x00000090
        /*01d8*/ 	.short	0x0100
        /*01da*/ 	.byte	0x04
	.zero		1


	//   ....[12]....
        /*01dc*/ 	.word	0x00000730
        /*01e0*/ 	.word	0x000000ff
        /*01e4*/ 	.word	0x00000030
        /*01e8*/ 	.short	0x0100
        /*01ea*/ 	.byte	0x04
	.zero		1


	//   ....[13]....
        /*01ec*/ 	.word	0x00000740
        /*01f0*/ 	.word	0x000000ff
        /*01f4*/ 	.word	0x00000098
        /*01f8*/ 	.short	0x0100
        /*01fa*/ 	.byte	0x04
	.zero		1


	//   ....[14]....
        /*01fc*/ 	.word	0x00000750
        /*0200*/ 	.word	0x000000ff
        /*0204*/ 	.word	0x00000038
        /*0208*/ 	.short	0x0100
        /*020a*/ 	.byte	0x04
	.zero		1


	//   ....[15]....
        /*020c*/ 	.word	0x00000760
        /*0210*/ 	.word	0x000000ff
        /*0214*/ 	.word	0x000000a0
        /*0218*/ 	.short	0x0100
        /*021a*/ 	.byte	0x04
	.zero		1


	//   ....[16]....
        /*021c*/ 	.word	0x00000770
        /*0220*/ 	.word	0x000000ff
        /*0224*/ 	.word	0x00000040
        /*0228*/ 	.short	0x0100
        /*022a*/ 	.byte	0x04
	.zero		1


	//   ....[17]....
        /*022c*/ 	.word	0x00000780
        /*0230*/ 	.word	0x000000ff
        /*0234*/ 	.word	0x000000a8
        /*0238*/ 	.short	0x0100
        /*023a*/ 	.byte	0x04
	.zero		1


	//   ....[18]....
        /*023c*/ 	.word	0x00000790
        /*0240*/ 	.word	0x000000ff
        /*0244*/ 	.word	0x00000048
        /*0248*/ 	.short	0x0100
        /*024a*/ 	.byte	0x04
	.zero		1


	//   ....[19]....
        /*024c*/ 	.word	0x000007a0
        /*0250*/ 	.word	0x000000ff
        /*0254*/ 	.word	0x000000b0
        /*0258*/ 	.short	0x0100
        /*025a*/ 	.byte	0x04
	.zero		1


	//   ....[20]....
        /*025c*/ 	.word	0x000007b0
        /*0260*/ 	.word	0x000000ff
        /*0264*/ 	.word	0x00000050
        /*0268*/ 	.short	0x0100
        /*026a*/ 	.byte	0x04
	.zero		1


	//   ....[21]....
        /*026c*/ 	.word	0x000007c0
        /*0270*/ 	.word	0x000000ff
        /*0274*/ 	.word	0x000000b8
        /*0278*/ 	.short	0x0100
        /*027a*/ 	.byte	0x04
	.zero		1


	//   ....[22]....
        /*027c*/ 	.word	0x000007d0
        /*0280*/ 	.word	0x000000ff
        /*0284*/ 	.word	0x00000058
        /*0288*/ 	.short	0x0100
        /*028a*/ 	.byte	0x04
	.zero		1


	//   ....[23]....
        /*028c*/ 	.word	0x000007e0
        /*0290*/ 	.word	0x000000ff
        /*0294*/ 	.word	0x000000c0
        /*0298*/ 	.short	0x0100
        /*029a*/ 	.byte	0x04
	.zero		1


	//   ....[24]....
        /*029c*/ 	.word	0x000007f0
        /*02a0*/ 	.word	0x000000ff
        /*02a4*/ 	.word	0x00000060
        /*02a8*/ 	.short	0x0100
        /*02aa*/ 	.byte	0x04
	.zero		1


	//   ....[25]....
        /*02ac*/ 	.word	0x00000800
        /*02b0*/ 	.word	0x000000ff
        /*02b4*/ 	.word	0x000000c8
        /*02b8*/ 	.short	0x0100
        /*02ba*/ 	.byte	0x04
	.zero		1


	//   ....[26]....
        /*02bc*/ 	.word	0x00000940
        /*02c0*/ 	.word	0x000000ff
        /*02c4*/ 	.word	0x000000d0
        /*02c8*/ 	.short	0x0100
        /*02ca*/ 	.byte	0x04
	.zero		1


	//   ....[27]....
        /*02cc*/ 	.word	0x00000950
        /*02d0*/ 	.word	0x000000ff
        /*02d4*/ 	.word	0x000000f0
        /*02d8*/ 	.short	0x0100
        /*02da*/ 	.byte	0x04
	.zero		1


	//   ....[28]....
        /*02dc*/ 	.word	0x00000960
        /*02e0*/ 	.word	0x000000ff
        /*02e4*/ 	.word	0x000000d8
        /*02e8*/ 	.short	0x0100
        /*02ea*/ 	.byte	0x04
	.zero		1


	//   ....[29]....
        /*02ec*/ 	.word	0x00000970
        /*02f0*/ 	.word	0x000000ff
        /*02f4*/ 	.word	0x000000f8
        /*02f8*/ 	.short	0x0100
        /*02fa*/ 	.byte	0x04
	.zero		1


	//   ....[30]....
        /*02fc*/ 	.word	0x00000980
        /*0300*/ 	.word	0x000000ff
        /*0304*/ 	.word	0x000000e0
        /*0308*/ 	.short	0x0100
        /*030a*/ 	.byte	0x04
	.zero		1


	//   ....[31]....
        /*030c*/ 	.word	0x00000990
        /*0310*/ 	.word	0x000000ff
        /*0314*/ 	.word	0x00000100
        /*0318*/ 	.short	0x0100
        /*031a*/ 	.byte	0x04
	.zero		1


	//   ....[32]....
        /*031c*/ 	.word	0x000009a0
        /*0320*/ 	.word	0x000000ff
        /*0324*/ 	.word	0x000000e8
        /*0328*/ 	.short	0x0100
        /*032a*/ 	.byte	0x04
	.zero		1


	//   ....[33]....
        /*032c*/ 	.word	0x000009b0
        /*0330*/ 	.word	0x000000ff
        /*0334*/ 	.word	0x00000108
        /*0338*/ 	.short	0x0100
        /*033a*/ 	.byte	0x04
	.zero		1


	//   ....[34]....
        /*033c*/ 	.word	0x00000aa0
        /*0340*/ 	.word	0x000000ff
        /*0344*/ 	.word	0x00000110
        /*0348*/ 	.short	0x0100
        /*034a*/ 	.byte	0x04
	.zero		1


	//   ....[35]....
        /*034c*/ 	.word	0x00000ab0
        /*0350*/ 	.word	0x000000ff
        /*0354*/ 	.word	0x00000118
        /*0358*/ 	.short	0x0100
        /*035a*/ 	.byte	0x04
	.zero		1


	//   ....[36]....
        /*035c*/ 	.word	0x00000bf0
        /*0360*/ 	.word	0x000000ff
        /*0364*/ 	.word	0x00000120
        /*0368*/ 	.short	0x0100
        /*036a*/ 	.byte	0x06
	.zero		1


	//   ....[37]....
        /*036c*/ 	.word	0x00000c00
        /*0370*/ 	.word	0x000000ff
        /*0374*/ 	.word	0x00000128
        /*0378*/ 	.short	0x0100
        /*037a*/ 	.byte	0x06
	.zero		1


	//   ....[38]....
        /*037c*/ 	.word	0x00000d40
        /*0380*/ 	.word	0x000000ff
        /*0384*/ 	.word	0x00000130
        /*0388*/ 	.short	0x0100
        /*038a*/ 	.byte	0x04
	.zero		1


	//   ....[39]....
        /*038c*/ 	.word	0x00000d50
        /*0390*/ 	.word	0x000000ff
        /*0394*/ 	.word	0x00000140
        /*0398*/ 	.short	0x0100
        /*039a*/ 	.byte	0x04
	.zero		1


	//   ....[40]....
        /*039c*/ 	.word	0x00000d60
        /*03a0*/ 	.word	0x000000ff
        /*03a4*/ 	.word	0x00000138
        /*03a8*/ 	.short	0x0100
        /*03aa*/ 	.byte	0x04
	.zero		1


	//   ....[41]....
        /*03ac*/ 	.word	0x00000d70
        /*03b0*/ 	.word	0x000000ff
        /*03b4*/ 	.word	0x00000148
        /*03b8*/ 	.short	0x0100
        /*03ba*/ 	.byte	0x04
	.zero		1


	//   ....[42]....
        /*03bc*/ 	.word	0x00000e70
        /*03c0*/ 	.word	0x000000ff
        /*03c4*/ 	.word	0x00000150
        /*03c8*/ 	.short	0x0100
        /*03ca*/ 	.byte	0x06
	.zero		1


	//   ....[43]....
        /*03cc*/ 	.word	0x00001c60
        /*03d0*/ 	.word	0x000000ff
        /*03d4*/ 	.word	0x00000068
        /*03d8*/ 	.short	0x010a
        /*03da*/ 	.byte	0x06
	.zero		1


	//   ....[44]....
        /*03dc*/ 	.word	0x00001f50
        /*03e0*/ 	.word	0x000000ff
        /*03e4*/ 	.word	0x00000068
        /*03e8*/ 	.short	0x010a
        /*03ea*/ 	.byte	0x0b
	.zero		1


	//   ....[45]....
        /*03ec*/ 	.word	0x00002100
        /*03f0*/ 	.word	0x000000ff
        /*03f4*/ 	.word	0x00000068
        /*03f8*/ 	.short	0x010a
        /*03fa*/ 	.byte	0x08
	.zero		1


	//   ....[46]....
        /*03fc*/ 	.word	0x000022e0
        /*0400*/ 	.word	0x000000ff
        /*0404*/ 	.word	0x00000118
        /*0408*/ 	.short	0x0101
        /*040a*/ 	.byte	0x1d
	.zero		1


	//   ....[47]....
        /*040c*/ 	.word	0x00002310
        /*0410*/ 	.word	0x000000ff
        /*0414*/ 	.word	0x00000068
        /*0418*/ 	.short	0x010a
        /*041a*/ 	.byte	0x04
	.zero		1


	//   ....[48]....
        /*041c*/ 	.word	0x00002450
        /*0420*/ 	.word	0x000000ff
        /*0424*/ 	.word	0x00000068
        /*0428*/ 	.short	0x010a
        /*042a*/ 	.byte	0x0b
	.zero		1


	//   ....[49]....
        /*042c*/ 	.word	0x00002600
        /*0430*/ 	.word	0x000000ff
        /*0434*/ 	.word	0x00000068
        /*0438*/ 	.short	0x010a
        /*043a*/ 	.byte	0x08
	.zero		1


	//   ....[50]....
        /*043c*/ 	.word	0x000027d0
        /*0440*/ 	.word	0x000000ff
        /*0444*/ 	.word	0x00000120
        /*0448*/ 	.short	0x010a
        /*044a*/ 	.byte	0x1d
	.zero		1


	//   ....[51]....
        /*044c*/ 	.word	0x00002890
        /*0450*/ 	.word	0x000000ff
        /*0454*/ 	.word	0x00000000
        /*0458*/ 	.short	0x0101
        /*045a*/ 	.byte	0x04
	.zero		1


	//   ....[52]....
        /*045c*/ 	.word	0x00002e80
        /*0460*/ 	.word	0x000000ff
        /*0464*/ 	.word	0x00000000
        /*0468*/ 	.short	0x010a
        /*046a*/ 	.byte	0x04
	.zero		1


	//   ....[53]....
        /*046c*/ 	.word	0x00002f20
        /*0470*/ 	.word	0x000000ff
        /*0474*/ 	.word	0x00000000
        /*0478*/ 	.short	0x010a
        /*047a*/ 	.byte	0x05
	.zero		1


	//   ....[54]....
        /*047c*/ 	.word	0x00002fc0
        /*0480*/ 	.word	0x000000ff
        /*0484*/ 	.word	0x00000000
        /*0488*/ 	.short	0x010a
        /*048a*/ 	.byte	0x05
	.zero		1


	//   ....[55]....
        /*048c*/ 	.word	0x00003060
        /*0490*/ 	.word	0x000000ff
        /*0494*/ 	.word	0x00000000
        /*0498*/ 	.short	0x010a
        /*049a*/ 	.byte	0x05
	.zero		1


	//   ....[56]....
        /*049c*/ 	.word	0x00003100
        /*04a0*/ 	.word	0x000000ff
        /*04a4*/ 	.word	0x00000000
        /*04a8*/ 	.short	0x010a
        /*04aa*/ 	.byte	0x05
	.zero		1


	//   ....[57]....
        /*04ac*/ 	.word	0x000031a0
        /*04b0*/ 	.word	0x000000ff
        /*04b4*/ 	.word	0x00000000
        /*04b8*/ 	.short	0x010a
        /*04ba*/ 	.byte	0x05
	.zero		1


	//   ....[58]....
        /*04bc*/ 	.word	0x00003240
        /*04c0*/ 	.word	0x000000ff
        /*04c4*/ 	.word	0x00000000
        /*04c8*/ 	.short	0x010a
        /*04ca*/ 	.byte	0x05
	.zero		1


	//   ....[59]....
        /*04cc*/ 	.word	0x000032e0
        /*04d0*/ 	.word	0x000000ff
        /*04d4*/ 	.word	0x00000000
        /*04d8*/ 	.short	0x010a
        /*04da*/ 	.byte	0x05
	.zero		1


	//   ....[60]....
        /*04dc*/ 	.word	0x00003380
        /*04e0*/ 	.word	0x000000ff
        /*04e4*/ 	.word	0x00000000
        /*04e8*/ 	.short	0x010a
        /*04ea*/ 	.byte	0x05
	.zero		1


	//   ....[61]....
        /*04ec*/ 	.word	0x00003420
        /*04f0*/ 	.word	0x000000ff
        /*04f4*/ 	.word	0x00000000
        /*04f8*/ 	.short	0x010a
        /*04fa*/ 	.byte	0x05
	.zero		1


	//   ....[62]....
        /*04fc*/ 	.word	0x000034c0
        /*0500*/ 	.word	0x000000ff
        /*0504*/ 	.word	0x00000000
        /*0508*/ 	.short	0x010a
        /*050a*/ 	.byte	0x05
	.zero		1


	//   ....[63]....
        /*050c*/ 	.word	0x00003560
        /*0510*/ 	.word	0x000000ff
        /*0514*/ 	.word	0x00000000
        /*0518*/ 	.short	0x010a
        /*051a*/ 	.byte	0x05
	.zero		1


	//   ....[64]....
        /*051c*/ 	.word	0x00003610
        /*0520*/ 	.word	0x00000000
        /*0524*/ 	.word	0x00000000
        /*0528*/ 	.short	0x010a
        /*052a*/ 	.byte	0xff
	.zero		1


	//   ....[65]....
        /*052c*/ 	.word	0x00003760
        /*0530*/ 	.word	0x000000ff
        /*0534*/ 	.word	0x00000128
        /*0538*/ 	.short	0x010a
        /*053a*/ 	.byte	0x04
	.zero		1


	//   ....[66]....
        /*053c*/ 	.word	0x00003800
        /*0540*/ 	.word	0x000000ff
        /*0544*/ 	.word	0x00000120
        /*0548*/ 	.short	0x010a
        /*054a*/ 	.byte	0x04
	.zero		1


	//   ....[67]....
        /*054c*/ 	.word	0x000038a0
        /*0550*/ 	.word	0x000000ff
        /*0554*/ 	.word	0x00000000
        /*0558*/ 	.short	0x0101
        /*055a*/ 	.byte	0x05
	.zero		1


	//   ....[68]....
        /*055c*/ 	.word	0x000038e0
        /*0560*/ 	.word	0x000000ff
        /*0564*/ 	.word	0x00000128
        /*0568*/ 	.short	0x0106
        /*056a*/ 	.byte	0x04
	.zero		1


	//   ....[69]....
        /*056c*/ 	.word	0x00003920
        /*0570*/ 	.word	0x00000000
        /*0574*/ 	.word	0x00000128
        /*0578*/ 	.short	0x010a
        /*057a*/ 	.byte	0xff
	.zero		1


	//   ....[70]....
        /*057c*/ 	.word	0x00003b70
        /*0580*/ 	.word	0x000000ff
        /*0584*/ 	.word	0x00000008
        /*0588*/ 	.short	0x010a
        /*058a*/ 	.byte	0x05
	.zero		1


	//   ....[71]....
        /*058c*/ 	.word	0x00003b90
        /*0590*/ 	.word	0x000000ff
        /*0594*/ 	.word	0x00000008
        /*0598*/ 	.short	0x010a
        /*059a*/ 	.byte	0x05
	.zero		1


	//   ....[72]....
        /*059c*/ 	.word	0x00003d20
        /*05a0*/ 	.word	0x000000ff
        /*05a4*/ 	.word	0x00000008
        /*05a8*/ 	.short	0x010a
        /*05aa*/ 	.byte	0x05
	.zero		1


	//   ....[73]....
        /*05ac*/ 	.word	0x00003d40
        /*05b0*/ 	.word	0x000000ff
        /*05b4*/ 	.word	0x00000008
        /*05b8*/ 	.short	0x010a
        /*05ba*/ 	.byte	0x05
	.zero		1


	//   ....[74]....
        /*05bc*/ 	.word	0x00003e00
        /*05c0*/ 	.word	0x000000ff
        /*05c4*/ 	.word	0x00000000
        /*05c8*/ 	.short	0x0101
        /*05ca*/ 	.byte	0x04
	.zero		1


	//   ....[75]....
        /*05cc*/ 	.word	0x00004150
        /*05d0*/ 	.word	0x000000ff
        /*05d4*/ 	.word	0x00000120
        /*05d8*/ 	.short	0x010a
        /*05da*/ 	.byte	0x15
	.zero		1


	//   ....[76]....
        /*05dc*/ 	.word	0x000041f0
        /*05e0*/ 	.word	0x000000ff
        /*05e4*/ 	.word	0x00000000
        /*05e8*/ 	.short	0x0101
        /*05ea*/ 	.byte	0x24
	.zero		1


	//   ....[77]....
        /*05ec*/ 	.word	0x00004220
        /*05f0*/ 	.word	0x000000ff
        /*05f4*/ 	.word	0x00000140
        /*05f8*/ 	.short	0x010a
        /*05fa*/ 	.byte	0x1a
	.zero		1


	//   ....[78]....
        /*05fc*/ 	.word	0x000042f0
        /*0600*/ 	.word	0x000000ff
        /*0604*/ 	.word	0x00000000
        /*0608*/ 	.short	0x010a
        /*060a*/ 	.byte	0x04
	.zero		1


	//   ....[79]....
        /*060c*/ 	.word	0x00004360
        /*0610*/ 	.word	0x000000ff
        /*0614*/ 	.word	0x00000000
        /*0618*/ 	.short	0x010a
        /*061a*/ 	.byte	0x11
	.zero		1


	//   ....[80]....
        /*061c*/ 	.word	0x000044b0
        /*0620*/ 	.word	0x000000ff
        /*0624*/ 	.word	0x00000000
        /*0628*/ 	.short	0x010a
        /*062a*/ 	.byte	0x05
	.zero		1


	//   ....[81]....
        /*062c*/ 	.word	0x000047c0
        /*0630*/ 	.word	0x000000ff
        /*0634*/ 	.word	0x00000000
        /*0638*/ 	.short	0x010a
        /*063a*/ 	.byte	0x04
	.zero		1


	//   ....[82]....
        /*063c*/ 	.word	0x00004860
        /*0640*/ 	.word	0x00000000
        /*0644*/ 	.word	0x00000000
        /*0648*/ 	.short	0x010a
        /*064a*/ 	.byte	0xff
	.zero		1


	//   ....[83]....
        /*064c*/ 	.word	0x000048a0
        /*0650*/ 	.word	0x00000000
        /*0654*/ 	.word	0x00000000
        /*0658*/ 	.short	0x010a
        /*065a*/ 	.byte	0xff
	.zero		1


	//   ....[84]....
        /*065c*/ 	.word	0x00004910
        /*0660*/ 	.word	0x000000ff
        /*0664*/ 	.word	0x00000000
        /*0668*/ 	.short	0x0101
        /*066a*/ 	.byte	0x04
	.zero		1


	//   ....[85]....
        /*066c*/ 	.word	0x00004950
        /*0670*/ 	.word	0x000000ff
        /*0674*/ 	.word	0x00000150
        /*0678*/ 	.short	0x010a
        /*067a*/ 	.byte	0x15
	.zero		1


	//   ....[86]....
        /*067c*/ 	.word	0x000049b0
        /*0680*/ 	.word	0x000000ff
        /*0684*/ 	.word	0x00000000
        /*0688*/ 	.short	0x0101
        /*068a*/ 	.byte	0x04
	.zero		1


	//   ....[87]....
        /*068c*/ 	.word	0x00005040
        /*0690*/ 	.word	0x000000ff
        /*0694*/ 	.word	0x00000120
        /*0698*/ 	.short	0x010a
        /*069a*/ 	.byte	0x1f
	.zero		1


	//   ....[88]....
        /*069c*/ 	.word	0x000050d0
        /*06a0*/ 	.word	0x000000ff
        /*06a4*/ 	.word	0x00000000
        /*06a8*/ 	.short	0x0101
        /*06aa*/ 	.byte	0x3c
	.zero		1


	//   ....[89]....
        /*06ac*/ 	.word	0x00005600
        /*06b0*/ 	.word	0x000000ff
        /*06b4*/ 	.word	0x00000118
        /*06b8*/ 	.short	0x010a
        /*06ba*/ 	.byte	0x1f
	.zero		1


	//   ....[90]....
        /*06bc*/ 	.word	0x00005ab0
        /*06c0*/ 	.word	0x000000ff
        /*06c4*/ 	.word	0x000000f0
        /*06c8*/ 	.short	0x010a
        /*06ca*/ 	.byte	0x1f
	.zero		1


	//   ....[91]....
        /*06cc*/ 	.word	0x00005c80
        /*06d0*/ 	.word	0x000000ff
        /*06d4*/ 	.word	0x000000d0
        /*06d8*/ 	.short	0x010b
        /*06da*/ 	.byte	0x1f
	.zero		1


	//   ....[92]....
        /*06dc*/ 	.word	0x00005c90
        /*06e0*/ 	.word	0x000000ff
        /*06e4*/ 	.word	0x00000000
        /*06e8*/ 	.short	0x0101
        /*06ea*/ 	.byte	0x41
	.zero		1


	//   ....[93]....
        /*06ec*/ 	.word	0x00005ca0
        /*06f0*/ 	.word	0x000000ff
        /*06f4*/ 	.word	0x000000f8
        /*06f8*/ 	.short	0x010a
        /*06fa*/ 	.byte	0x1f
	.zero		1


	//   ....[94]....
        /*06fc*/ 	.word	0x00005e80
        /*0700*/ 	.word	0x000000ff
        /*0704*/ 	.word	0x000000d8
        /*0708*/ 	.short	0x010b
        /*070a*/ 	.byte	0x1f
	.zero		1


	//   ....[95]....
        /*070c*/ 	.word	0x00005e90
        /*0710*/ 	.word	0x000000ff
        /*0714*/ 	.word	0x00000000
        /*0718*/ 	.short	0x0101
        /*071a*/ 	.byte	0x40
	.zero		1


	//   ....[96]....
        /*071c*/ 	.word	0x00005ea0
        /*0720*/ 	.word	0x000000ff
        /*0724*/ 	.word	0x00000100
        /*0728*/ 	.short	0x010a
        /*072a*/ 	.byte	0x1f
	.zero		1


	//   ....[97]....
        /*072c*/ 	.word	0x00006080
        /*0730*/ 	.word	0x000000ff
        /*0734*/ 	.word	0x000000e0
        /*0738*/ 	.short	0x010b
        /*073a*/ 	.byte	0x1f
	.zero		1


	//   ....[98]....
        /*073c*/ 	.word	0x00006090
        /*0740*/ 	.word	0x000000ff
        /*0744*/ 	.word	0x00000000
        /*0748*/ 	.short	0x0101
        /*074a*/ 	.byte	0x3f
	.zero		1


	//   ....[99]....
        /*074c*/ 	.word	0x000060b0
        /*0750*/ 	.word	0x000000ff
        /*0754*/ 	.word	0x00000108
        /*0758*/ 	.short	0x010a
        /*075a*/ 	.byte	0x1f
	.zero		1


	//   ....[100]....
        /*075c*/ 	.word	0x00006310
        /*0760*/ 	.word	0x000000ff
        /*0764*/ 	.word	0x000000e8
        /*0768*/ 	.short	0x010b
        /*076a*/ 	.byte	0x1f
	.zero		1


	//   ....[101]....
        /*076c*/ 	.word	0x00006320
        /*0770*/ 	.word	0x000000ff
        /*0774*/ 	.word	0x00000000
        /*0778*/ 	.short	0x0101
        /*077a*/ 	.byte	0x3e
	.zero		1


	//   ....[102]....
        /*077c*/ 	.word	0x00006370
        /*0780*/ 	.word	0x000000ff
        /*0784*/ 	.word	0x000000f0
        /*0788*/ 	.short	0x010a
        /*078a*/ 	.byte	0x1f
	.zero		1


	//   ....[103]....
        /*078c*/ 	.word	0x00006390
        /*0790*/ 	.word	0x000000ff
        /*0794*/ 	.word	0x000000f8
        /*0798*/ 	.short	0x010a
        /*079a*/ 	.byte	0x1f
	.zero		1


	//   ....[104]....
        /*079c*/ 	.word	0x000063b0
        /*07a0*/ 	.word	0x000000ff
        /*07a4*/ 	.word	0x00000100
        /*07a8*/ 	.short	0x010a
        /*07aa*/ 	.byte	0x1f
	.zero		1


	//   ....[105]....
        /*07ac*/ 	.word	0x000063f0
        /*07b0*/ 	.word	0x00000000
        /*07b4*/ 	.word	0x00000108
        /*07b8*/ 	.short	0x010a
        /*07ba*/ 	.byte	0xff
	.zero		1


	//   ....[106]....
        /*07bc*/ 	.word	0x00006750
        /*07c0*/ 	.word	0x000000ff
        /*07c4*/ 	.word	0x00000120
        /*07c8*/ 	.short	0x010a
        /*07ca*/ 	.byte	0x31
	.zero		1


	//   ....[107]....
        /*07cc*/ 	.word	0x00006820
        /*07d0*/ 	.word	0x000000ff
        /*07d4*/ 	.word	0x00000000
        /*07d8*/ 	.short	0x0101
        /*07da*/ 	.byte	0x04
	.zero		1


	//   ....[108]....
        /*07dc*/ 	.word	0x00007800
        /*07e0*/ 	.word	0x000000ff
        /*07e4*/ 	.word	0x000000d0
        /*07e8*/ 	.short	0x010a
        /*07ea*/ 	.byte	0x31
	.zero		1


	//   ....[109]....
        /*07ec*/ 	.word	0x00007820
        /*07f0*/ 	.word	0x0000003e
        /*07f4*/ 	.word	0x00000130
        /*07f8*/ 	.short	0x010a
        /*07fa*/ 	.byte	0xff
	.zero		1


	//   ....[110]....
        /*07fc*/ 	.word	0x00007940
        /*0800*/ 	.word	0x000000ff
        /*0804*/ 	.word	0x000000d0
        /*0808*/ 	.short	0x010a
        /*080a*/ 	.byte	0x31
	.zero		1


	//   ....[111]....
        /*080c*/ 	.word	0x000079f0
        /*0810*/ 	.word	0x0000003e
        /*0814*/ 	.word	0x00000130
        /*0818*/ 	.short	0x010a
        /*081a*/ 	.byte	0xff
	.zero		1


	//   ....[112]....
        /*081c*/ 	.word	0x000081d0
        /*0820*/ 	.word	0x00000000
        /*0824*/ 	.word	0x00000000
        /*0828*/ 	.short	0x0101
        /*082a*/ 	.byte	0xff
	.zero		1


	//   ....[113]....
        /*082c*/ 	.word	0x000081e0
        /*0830*/ 	.word	0x00000004
        /*0834*/ 	.word	0x000000d0
        /*0838*/ 	.short	0x010a
        /*083a*/ 	.byte	0xff
	.zero		1


	//   ....[114]....
        /*083c*/ 	.word	0x000082a0
        /*0840*/ 	.word	0x00000004
        /*0844*/ 	.word	0x000000d0
        /*0848*/ 	.short	0x010a
        /*084a*/ 	.byte	0xff
	.zero		1


	//   ....[115]....
        /*084c*/ 	.word	0x00008a80
        /*0850*/ 	.word	0x00000000
        /*0854*/ 	.word	0x00000000
        /*0858*/ 	.short	0x0101
        /*085a*/ 	.byte	0xff
	.zero		1


	//   ....[116]....
        /*085c*/ 	.word	0x00008aa0
        /*0860*/ 	.word	0x00000002
        /*0864*/ 	.word	0x000000d0
        /*0868*/ 	.short	0x010a
        /*086a*/ 	.byte	0xff
	.zero		1


	//   ....[117]....
        /*086c*/ 	.word	0x00008b50
        /*0870*/ 	.word	0x00000002
        /*0874*/ 	.word	0x000000d0
        /*0878*/ 	.short	0x010a
        /*087a*/ 	.byte	0xff
	.zero		1


	//   ....[118]....
        /*087c*/ 	.word	0x00009320
        /*0880*/ 	.word	0x00000000
        /*0884*/ 	.word	0x00000000
        /*0888*/ 	.short	0x0101
        /*088a*/ 	.byte	0xff
	.zero		1


	//   ....[119]....
        /*088c*/ 	.word	0x00009340
        /*0890*/ 	.word	0x00000003
        /*0894*/ 	.word	0x000000d0
        /*0898*/ 	.short	0x010a
        /*089a*/ 	.byte	0xff
	.zero		1


	//   ....[120]....
        /*089c*/ 	.word	0x000093f0
        /*08a0*/ 	.word	0x00000003
        /*08a4*/ 	.word	0x000000d0
        /*08a8*/ 	.short	0x010a
        /*08aa*/ 	.byte	0xff
	.zero		1


	//   ....[121]....
        /*08ac*/ 	.word	0x00009680
        /*08b0*/ 	.word	0x0000003e
        /*08b4*/ 	.word	0x00000000
        /*08b8*/ 	.short	0x0101
        /*08ba*/ 	.byte	0xff
	.zero		1


	//   ....[122]....
        /*08bc*/ 	.word	0x00009c00
        /*08c0*/ 	.word	0x00000000
        /*08c4*/ 	.word	0x00000000
        /*08c8*/ 	.short	0x0101
        /*08ca*/ 	.byte	0xff
	.zero		1


	//   ....[123]....
        /*08cc*/ 	.word	0x00009e80
        /*08d0*/ 	.word	0x000000ff
        /*08d4*/ 	.word	0x00000000
        /*08d8*/ 	.short	0x0101
        /*08da*/ 	.byte	0x04
	.zero		1


	//   ....[124]....
        /*08dc*/ 	.word	0x00009eb0
        /*08e0*/ 	.word	0x00000000
        /*08e4*/ 	.word	0x00000068
        /*08e8*/ 	.short	0x010a
        /*08ea*/ 	.byte	0xff
	.zero		1


	//   ....[125]....
        /*08ec*/ 	.word	0x00009f10
        /*08f0*/ 	.word	0x00000000
        /*08f4*/ 	.word	0x00000068
        /*08f8*/ 	.short	0x010a
        /*08fa*/ 	.byte	0xff
	.zero		1


	//   ....[126]....
        /*08fc*/ 	.word	0x00009f70
        /*0900*/ 	.word	0x00000000
        /*0904*/ 	.word	0x00000120
        /*0908*/ 	.short	0x010a
        /*090a*/ 	.byte	0xff
	.zero		1


	//   ....[127]....
        /*090c*/ 	.word	0x00009fd0
        /*0910*/ 	.word	0x00000000
        /*0914*/ 	.word	0x00000000
        /*0918*/ 	.short	0x010a
        /*091a*/ 	.byte	0xff
	.zero		1


	//   ....[128]....
        /*091c*/ 	.word	0x0000a030
        /*0920*/ 	.word	0x00000000
        /*0924*/ 	.word	0x00000000
        /*0928*/ 	.short	0x010a
        /*092a*/ 	.byte	0xff
	.zero		1


	//   ....[129]....
        /*092c*/ 	.word	0x0000a090
        /*0930*/ 	.word	0x00000000
        /*0934*/ 	.word	0x00000000
        /*0938*/ 	.short	0x010a
        /*093a*/ 	.byte	0xff
	.zero		1


	//   ....[130]....
        /*093c*/ 	.word	0x0000a0f0
        /*0940*/ 	.word	0x00000000
        /*0944*/ 	.word	0x00000000
        /*0948*/ 	.short	0x010a
        /*094a*/ 	.byte	0xff
	.zero		1


	//   ....[131]....
        /*094c*/ 	.word	0x0000a150
        /*0950*/ 	.word	0x00000000
        /*0954*/ 	.word	0x00000000
        /*0958*/ 	.short	0x010a
        /*095a*/ 	.byte	0xff
	.zero		1


	//   ....[132]....
        /*095c*/ 	.word	0x0000a1b0
        /*0960*/ 	.word	0x00000000
        /*0964*/ 	.word	0x00000000
        /*0968*/ 	.short	0x010a
        /*096a*/ 	.byte	0xff
	.zero		1


	//   ....[133]....
        /*096c*/ 	.word	0x0000a210
        /*0970*/ 	.word	0x00000000
        /*0974*/ 	.word	0x00000000
        /*0978*/ 	.short	0x010a
        /*097a*/ 	.byte	0xff
	.zero		1


	//   ....[134]....
        /*097c*/ 	.word	0x0000a270
        /*0980*/ 	.word	0x00000000
        /*0984*/ 	.word	0x00000000
        /*0988*/ 	.short	0x010a
        /*098a*/ 	.byte	0xff
	.zero		1


	//   ....[135]....
        /*098c*/ 	.word	0x0000a2d0
        /*0990*/ 	.word	0x00000000
        /*0994*/ 	.word	0x00000000
        /*0998*/ 	.short	0x010a
        /*099a*/ 	.byte	0xff
	.zero		1


	//   ....[136]....
        /*099c*/ 	.word	0x0000a330
        /*09a0*/ 	.word	0x00000000
        /*09a4*/ 	.word	0x00000000
        /*09a8*/ 	.short	0x010a
        /*09aa*/ 	.byte	0xff
	.zero		1


	//   ....[137]....
        /*09ac*/ 	.word	0x0000a390
        /*09b0*/ 	.word	0x00000000
        /*09b4*/ 	.word	0x00000000
        /*09b8*/ 	.short	0x010a
        /*09ba*/ 	.byte	0xff
	.zero		1


	//   ....[138]....
        /*09bc*/ 	.word	0x0000a3f0
        /*09c0*/ 	.word	0x00000000
        /*09c4*/ 	.word	0x00000000
        /*09c8*/ 	.short	0x010a
        /*09ca*/ 	.byte	0xff
	.zero		1


	//   ....[139]....
        /*09cc*/ 	.word	0x0000a450
        /*09d0*/ 	.word	0x00000004
        /*09d4*/ 	.word	0x00000128
        /*09d8*/ 	.short	0x010a
        /*09da*/ 	.byte	0xff
	.zero		1


	//   ....[140]....
        /*09dc*/ 	.word	0x0000a4b0
        /*09e0*/ 	.word	0x00000004
        /*09e4*/ 	.word	0x00000120
        /*09e8*/ 	.short	0x010a
        /*09ea*/ 	.byte	0xff
	.zero		1


	//   ....[141]....
        /*09ec*/ 	.word	0x0000a510
        /*09f0*/ 	.word	0x00000005
        /*09f4*/ 	.word	0x00000008
        /*09f8*/ 	.short	0x010a
        /*09fa*/ 	.byte	0xff
	.zero		1


	//   ....[142]....
        /*09fc*/ 	.word	0x0000a5f0
        /*0a00*/ 	.word	0x00000003
        /*0a04*/ 	.word	0x00000008
        /*0a08*/ 	.short	0x010a
        /*0a0a*/ 	.byte	0xff
	.zero		1


	//   ....[143]....
        /*0a0c*/ 	.word	0x0000a650
        /*0a10*/ 	.word	0x00000000
        /*0a14*/ 	.word	0x00000120
        /*0a18*/ 	.short	0x010a
        /*0a1a*/ 	.byte	0xff
	.zero		1


	//   ....[144]....
        /*0a1c*/ 	.word	0x0000a6b0
        /*0a20*/ 	.word	0x00000000
        /*0a24*/ 	.word	0x00000140
        /*0a28*/ 	.short	0x010a
        /*0a2a*/ 	.byte	0xff
	.zero		1


	//   ....[145]....
        /*0a2c*/ 	.word	0x0000a710
        /*0a30*/ 	.word	0x00000000
        /*0a34*/ 	.word	0x00000000
        /*0a38*/ 	.short	0x010a
        /*0a3a*/ 	.byte	0xff
	.zero		1


	//   ....[146]....
        /*0a3c*/ 	.word	0x0000a770
        /*0a40*/ 	.word	0x00000000
        /*0a44*/ 	.word	0x00000000
        /*0a48*/ 	.short	0x010a
        /*0a4a*/ 	.byte	0xff
	.zero		1


	//   ....[147]....
        /*0a4c*/ 	.word	0x0000a7d0
        /*0a50*/ 	.word	0x00000000
        /*0a54*/ 	.word	0x00000150
        /*0a58*/ 	.short	0x010a
        /*0a5a*/ 	.byte	0xff
	.zero		1


	//   ....[148]....
        /*0a5c*/ 	.word	0x0000a830
        /*0a60*/ 	.word	0x00000000
        /*0a64*/ 	.word	0x00000120
        /*0a68*/ 	.short	0x010a
        /*0a6a*/ 	.byte	0xff
	.zero		1


	//   ....[149]....
        /*0a6c*/ 	.word	0x0000a890
        /*0a70*/ 	.word	0x00000003
        /*0a74*/ 	.word	0x00000118
        /*0a78*/ 	.short	0x010a
        /*0a7a*/ 	.byte	0xff
	.zero		1


	//   ....[150]....
        /*0a7c*/ 	.word	0x0000a8f0
        /*0a80*/ 	.word	0x00000000
        /*0a84*/ 	.word	0x000000f0
        /*0a88*/ 	.short	0x010a
        /*0a8a*/ 	.byte	0xff
	.zero		1


	//   ....[151]....
        /*0a8c*/ 	.word	0x0000a950
        /*0a90*/ 	.word	0x00000000
        /*0a94*/ 	.word	0x000000f8
        /*0a98*/ 	.short	0x010a
        /*0a9a*/ 	.byte	0xff
	.zero		1


	//   ....[152]....
        /*0a9c*/ 	.word	0x0000a9b0
        /*0aa0*/ 	.word	0x00000000
        /*0aa4*/ 	.word	0x00000100
        /*0aa8*/ 	.short	0x010a
        /*0aaa*/ 	.byte	0xff
	.zero		1


	//   ....[153]....
        /*0aac*/ 	.word	0x0000aa10
        /*0ab0*/ 	.word	0x00000000
        /*0ab4*/ 	.word	0x00000108
        /*0ab8*/ 	.short	0x010a
        /*0aba*/ 	.byte	0xff
	.zero		1


	//   ....[154]....
        /*0abc*/ 	.word	0x0000aa70
        /*0ac0*/ 	.word	0x00000000
        /*0ac4*/ 	.word	0x000000f0
        /*0ac8*/ 	.short	0x010a
        /*0aca*/ 	.byte	0xff
	.zero		1


	//   ....[155]....
        /*0acc*/ 	.word	0x0000aad0
        /*0ad0*/ 	.word	0x00000000
        /*0ad4*/ 	.word	0x000000f8
        /*0ad8*/ 	.short	0x010a
        /*0ada*/ 	.byte	0xff
	.zero		1


	//   ....[156]....
        /*0adc*/ 	.word	0x0000ab30
        /*0ae0*/ 	.word	0x00000000
        /*0ae4*/ 	.word	0x00000100
        /*0ae8*/ 	.short	0x010a
        /*0aea*/ 	.byte	0xff
	.zero		1


	//   ....[157]....
        /*0aec*/ 	.word	0x0000ab90
        /*0af0*/ 	.word	0x00000000
        /*0af4*/ 	.word	0x00000120
        /*0af8*/ 	.short	0x010a
        /*0afa*/ 	.byte	0xff
	.zero		1


	//   ....[158]....
        /*0afc*/ 	.word	0x0000abf0
        /*0b00*/ 	.word	0x00000002
        /*0b04*/ 	.word	0x000000d0
        /*0b08*/ 	.short	0x010a
        /*0b0a*/ 	.byte	0xff
	.zero		1


	//   ....[159]....
        /*0b0c*/ 	.word	0x0000ac40
        /*0b10*/ 	.word	0x0000003e
        /*0b14*/ 	.word	0x00000130
        /*0b18*/ 	.short	0x010a
        /*0b1a*/ 	.byte	0xff
	.zero		1


	//   ....[160]....
        /*0b1c*/ 	.word	0x0000ac90
        /*0b20*/ 	.word	0x00000004
        /*0b24*/ 	.word	0x000000d0
        /*0b28*/ 	.short	0x010a
        /*0b2a*/ 	.byte	0xff
	.zero		1


	//   ....[161]....
        /*0b2c*/ 	.word	0x0000ace0
        /*0b30*/ 	.word	0x00000002
        /*0b34*/ 	.word	0x000000d0
        /*0b38*/ 	.short	0x010a
        /*0b3a*/ 	.byte	0xff
	.zero		1


	//   ....[162]....
        /*0b3c*/ 	.word	0x0000ad30
        /*0b40*/ 	.word	0x00000003
        /*0b44*/ 	.word	0x000000d0
        /*0b48*/ 	.short	0x010a
        /*0b4a*/ 	.byte	0xff
	.zero		1


	//----- nvinfo : EIATTR_NUM_MBARRIERS
	.align		4
.L_47:
        /*0b4c*/ 	.byte	0x03, 0x38
        /*0b4e*/ 	.short	0x002b


	//----- nvinfo : EIATTR_EXIT_INSTR_OFFSETS
	.align		4
        /*0b50*/ 	.byte	0x04, 0x1c
        /*0b52*/ 	.short	(.L_49 - .L_48)


	//   ....[0]....
.L_48:
        /*0b54*/ 	.word	0x00003640


	//   ....[1]....
        /*0b58*/ 	.word	0x000038f0


	//   ....[2]....
        /*0b5c*/ 	.word	0x00003950


	//   ....[3]....
        /*0b60*/ 	.word	0x00004be0


	//   ....[4]....
        /*0b64*/ 	.word	0x00006420


	//   ....[5]....
        /*0b68*/ 	.word	0x00006460


	//   ....[6]....
        /*0b6c*/ 	.word	0x00009d60


	//   ....[7]....
        /*0b70*/ 	.word	0x00009de0


	//   ....[8]....
        /*0b74*/ 	.word	0x00009e10


	//   ....[9]....
        /*0b78*/ 	.word	0x00009e90


	//----- nvinfo : EIATTR_MAX_THREADS
	.align		4
.L_49:
        /*0b7c*/ 	.byte	0x04, 0x05
        /*0b7e*/ 	.short	(.L_51 - .L_50)
.L_50:
        /*0b80*/ 	.word	0x00000100
        /*0b84*/ 	.word	0x00000001
        /*0b88*/ 	.word	0x00000001


	//----- nvinfo : EIATTR_CRS_STACK_SIZE
	.align		4
.L_51:
        /*0b8c*/ 	.byte	0x04, 0x1e
        /*0b8e*/ 	.short	(.L_53 - .L_52)
.L_52:
        /*0b90*/ 	.word	0x00000000


	//----- nvinfo : EIATTR_CBANK_PARAM_SIZE
	.align		4
.L_53:
        /*0b94*/ 	.byte	0x03, 0x19
        /*0b96*/ 	.short	0x0800


	//----- nvinfo : EIATTR_PARAM_CBANK
	.align		4
        /*0b98*/ 	.byte	0x04, 0x0a
        /*0b9a*/ 	.short	(.L_55 - .L_54)
	.align		4
.L_54:
        /*0b9c*/ 	.word	index@(.nv.constant0._ZN7cutlass13device_kernelINS_4conv6kernel13ConvUniversalINS1_16ConvProblemShapeILNS1_8OperatorE2ELi2EEENS1_10collective14CollectiveConvINS1_47MainloopSm100TmaUmmaWarpSpecializedImplicitGemmILS5_2ELi13ELi2ELi1ELi2EN4cute5tupleIJNSA_1CILi2EEENSC_ILi1EEESE_EEEEENSB_IJNSC_ILi128EEENSB_IJSH_EEENSB_IJNSC_ILi64EEEEEEEEENS_6half_tESM_NSA_8TiledMMAINSA_8MMA_AtomIJNSA_26SM100_MMA_F16BF16_2x1SM_SSISM_SM_fLi128ELi128ELNSA_4UMMA5MajorE1ELSR_1ELNSQ_7ScaleInE0ELSS_0EEEEEENSA_6LayoutINSB_IJSE_SE_SE_EEENSB_IJNSC_ILi0EEESX_SX_EEEEENSB_IJNSA_10UnderscoreES10_S10_EEEEENS7_6detail27Sm100ImplicitGemmTileTraitsINSA_18SM100_TMA_2SM_LOADENSA_14ComposedLayoutINSA_7SwizzleILi3ELi4ELi3EEENSA_18smem_ptr_flag_bitsILi16EEENSV_INSB_IJSJ_NSC_ILi8EEEEEENSB_IJSE_SJ_EEEEEEEvEENS14_INSA_25SM100_TMA_2SM_LOAD_IM2COLES1F_vEEEENS_8epilogue10collective18CollectiveEpilogueINS1K_23Sm100TmaWarpSpecializedILi4ELi2ELi16ELb1ELb0EEEJNSB_IJSJ_SI_SK_EEENSB_IJNSV_ISJ_SE_EENSV_INSB_IJNSC_ILi16EEESD_EEES1D_EEEEESM_NSB_IJlNSB_IJSE_llEEESX_EEESM_S1W_NS1K_6fusion15FusionCallbacksIS1O_NS1X_17LinearCombinationISM_fSM_fLNS_15FloatRoundStyleE2EEES1P_S1U_JEEENSA_5SM1004TMEM4LOAD26SM100_TMEM_LOAD_32dp32b16xENSA_13SM90_TMA_LOADENS16_INS17_ILi1ELi4ELi3EEES1A_NSV_INSB_IJS1B_S1R_EEENSB_IJS1R_SE_EEEEEEENSA_39AutoVectorizingCopyWithAssumedAlignmentILi128EEENSA_14SM90_TMA_STOREES2C_S2E_S2E_EEEvvEEEEvNT_6ParamsE)
        /*0ba0*/ 	.short	0x0380
        /*0ba2*/ 	.short	0x0800


	//----- nvinfo : EIATTR_SW_WAR
	.align		4
.L_55:
        /*0ba4*/ 	.byte	0x04, 0x36
        /*0ba6*/ 	.short	(.L_57 - .L_56)
.L_56:
        /*0ba8*/ 	.word	0x00000008
.L_57:


//--------------------- .nv.callgraph             --------------------------
	.section	.nv.callgraph,"",@"SHT_CUDA_CALLGRAPH"
	.align	4
	.sectionentsize	8
	.align		4
        /*0000*/ 	.word	0x00000000
	.align		4
        /*0004*/ 	.word	0xffffffff
	.align		4
        /*0008*/ 	.word	index@(_ZN7cutlass13device_kernelINS_4conv6kernel13ConvUniversalINS1_16ConvProblemShapeILNS1_8OperatorE2ELi2EEENS1_10collective14CollectiveConvINS1_47MainloopSm100TmaUmmaWarpSpecializedImplicitGemmILS5_2ELi13ELi2ELi1ELi2EN4cute5tupleIJNSA_1CILi2EEENSC_ILi1EEESE_EEEEENSB_IJNSC_ILi128EEENSB_IJSH_EEENSB_IJNSC_ILi64EEEEEEEEENS_6half_tESM_NSA_8TiledMMAINSA_8MMA_AtomIJNSA_26SM100_MMA_F16BF16_2x1SM_SSISM_SM_fLi128ELi128ELNSA_4UMMA5MajorE1ELSR_1ELNSQ_7ScaleInE0ELSS_0EEEEEENSA_6LayoutINSB_IJSE_SE_SE_EEENSB_IJNSC_ILi0EEESX_SX_EEEEENSB_IJNSA_10UnderscoreES10_S10_EEEEENS7_6detail27Sm100ImplicitGemmTileTraitsINSA_18SM100_TMA_2SM_LOADENSA_14ComposedLayoutINSA_7SwizzleILi3ELi4ELi3EEENSA_18smem_ptr_flag_bitsILi16EEENSV_INSB_IJSJ_NSC_ILi8EEEEEENSB_IJSE_SJ_EEEEEEEvEENS14_INSA_25SM100_TMA_2SM_LOAD_IM2COLES1F_vEEEENS_8epilogue10collective18CollectiveEpilogueINS1K_23Sm100TmaWarpSpecializedILi4ELi2ELi16ELb1ELb0EEEJNSB_IJSJ_SI_SK_EEENSB_IJNSV_ISJ_SE_EENSV_INSB_IJNSC_ILi16EEESD_EEES1D_EEEEESM_NSB_IJlNSB_IJSE_llEEESX_EEESM_S1W_NS1K_6fusion15FusionCallbacksIS1O_NS1X_17LinearCombinationISM_fSM_fLNS_15FloatRoundStyleE2EEES1P_S1U_JEEENSA_5SM1004TMEM4LOAD26SM100_TMEM_LOAD_32dp32b16xENSA_13SM90_TMA_LOADENS16_INS17_ILi1ELi4ELi3EEES1A_NSV_INSB_IJS1B_S1R_EEENSB_IJS1R_SE_EEEEEEENSA_39AutoVectorizingCopyWithAssumedAlignmentILi128EEENSA_14SM90_TMA_STOREES2C_S2E_S2E_EEEvvEEEEvNT_6ParamsE)
	.align		4
        /*000c*/ 	.word	index@(__assertfail)
	.align		4
        /*0010*/ 	.word	0x00000000
	.align		4
        /*0014*/ 	.word	0xfffffffe
	.align		4
        /*0018*/ 	.word	0x00000000
	.align		4
        /*001c*/ 	.word	0xfffffffd
	.align		4
        /*0020*/ 	.word	0x00000000
	.align		4
        /*0024*/ 	.word	0xfffffffc


//--------------------- .nv.constant4             --------------------------
	.section	.nv.constant4,"a",@progbits
	.align	8
	.align		8
.nv.constant4:
        /*0000*/ 	.dword	__assertfail
	.align		8
        /*0008*/ 	.dword	__unnamed_1
	.align		8
        /*0010*/ 	.dword	__unnamed_2
	.align		8
        /*0018*/ 	.dword	_ZN39_INTERNAL_2936f242_4_k_cu_11ea8776_33804cuda3std3__45__cpo5beginE
	.align		8
        /*0020*/ 	.dword	_ZN39_INTERNAL_2936f242_4_k_cu_11ea8776_33804cuda3std3__45__cpo3endE
	.align		8
        /*0028*/ 	.dword	_ZN39_INTERNAL_2936f242_4_k_cu_11ea8776_33804cuda3std3__45__cpo6cbeginE
	.align		8
        /*0030*/ 	.dword	_ZN39_INTERNAL_2936f242_4_k_cu_11ea8776_33804cuda3std3__45__cpo4cendE
	.align		8
        /*0038*/ 	.dword	_ZN39_INTERNAL_2936f242_4_k_cu_11ea8776_33804cuda3std3__441_GLOBAL__N__2936f242_4_k_cu_11ea8776_33806ignoreE
	.align		8
        /*0040*/ 	.dword	_ZN39_INTERNAL_2936f242_4_k_cu_11ea8776_33804cuda3std3__419piecewise_constructE
	.align		8
        /*0048*/ 	.dword	_ZN39_INTERNAL_2936f242_4_k_cu_11ea8776_33804cuda3std3__48in_placeE
	.align		8
        /*0050*/ 	.dword	_ZN39_INTERNAL_2936f242_4_k_cu_11ea8776_33804cuda3std6ranges3__45__cpo4swapE
	.align		8
        /*0058*/ 	.dword	_ZN39_INTERNAL_2936f242_4_k_cu_11ea8776_33804cuda3std6ranges3__45__cpo9iter_moveE
	.align		8
        /*0060*/ 	.dword	_ZN39_INTERNAL_2936f242_4_k_cu_11ea8776_33804cute7productE
	.align		8
        /*0068*/ 	.dword	_ZN39_INTERNAL_2936f242_4_k_cu_11ea8776_33804cute1_E
	.align		8
        /*0070*/ 	.dword	$str$27
	.align		8
        /*0078*/ 	.dword	$str$28
	.align		8
        /*0080*/ 	.dword	$str$29
	.align		8
        /*0088*/ 	.dword	$str$30


//--------------------- .text._ZN7cutlass13device_kernelINS_4conv6kernel13ConvUniversalINS1_16ConvProblemShapeILNS1_8OperatorE2ELi2EEENS1_10collective14CollectiveConvINS1_47MainloopSm100TmaUmmaWarpSpecializedImplicitGemmILS5_2ELi13ELi2ELi1ELi2EN4cute5tupleIJNSA_1CILi2EEENSC_ILi1EEESE_EEEEENSB_IJNSC_ILi128EEENSB_IJSH_EEENSB_IJNSC_ILi64EEEEEEEEENS_6half_tESM_NSA_8TiledMMAINSA_8MMA_AtomIJNSA_26SM100_MMA_F16BF16_2x1SM_SSISM_SM_fLi128ELi128ELNSA_4UMMA5MajorE1ELSR_1ELNSQ_7ScaleInE0ELSS_0EEEEEENSA_6LayoutINSB_IJSE_SE_SE_EEENSB_IJNSC_ILi0EEESX_SX_EEEEENSB_IJNSA_10UnderscoreES10_S10_EEEEENS7_6detail27Sm100ImplicitGemmTileTraitsINSA_18SM100_TMA_2SM_LOADENSA_14ComposedLayoutINSA_7SwizzleILi3ELi4ELi3EEENSA_18smem_ptr_flag_bitsILi16EEENSV_INSB_IJSJ_NSC_ILi8EEEEEENSB_IJSE_SJ_EEEEEEEvEENS14_INSA_25SM100_TMA_2SM_LOAD_IM2COLES1F_vEEEENS_8epilogue10collective18CollectiveEpilogueINS1K_23Sm100TmaWarpSpecializedILi4ELi2ELi16ELb1ELb0EEEJNSB_IJSJ_SI_SK_EEENSB_IJNSV_ISJ_SE_EENSV_INSB_IJNSC_ILi16EEESD_EEES1D_EEEEESM_NSB_IJlNSB_IJSE_llEEESX_EEESM_S1W_NS1K_6fusion15FusionCallbacksIS1O_NS1X_17LinearCombinationISM_fSM_fLNS_15FloatRoundStyleE2EEES1P_S1U_JEEENSA_5SM1004TMEM4LOAD26SM100_TMEM_LOAD_32dp32b16xENSA_13SM90_TMA_LOADENS16_INS17_ILi1ELi4ELi3EEES1A_NSV_INSB_IJS1B_S1R_EEENSB_IJS1R_SE_EEEEEEENSA_39AutoVectorizingCopyWithAssumedAlignmentILi128EEENSA_14SM90_TMA_STOREES2C_S2E_S2E_EEEvvEEEEvNT_6ParamsE --------------------------
	.section	.text._ZN7cutlass13device_kernelINS_4conv6kernel13ConvUniversalINS1_16ConvProblemShapeILNS1_8OperatorE2ELi2EEENS1_10collective14CollectiveConvINS1_47MainloopSm100TmaUmmaWarpSpecializedImplicitGemmILS5_2ELi13ELi2ELi1ELi2EN4cute5tupleIJNSA_1CILi2EEENSC_ILi1EEESE_EEEEENSB_IJNSC_ILi128EEENSB_IJSH_EEENSB_IJNSC_ILi64EEEEEEEEENS_6half_tESM_NSA_8TiledMMAINSA_8MMA_AtomIJNSA_26SM100_MMA_F16BF16_2x1SM_SSISM_SM_fLi128ELi128ELNSA_4UMMA5MajorE1ELSR_1ELNSQ_7ScaleInE0ELSS_0EEEEEENSA_6LayoutINSB_IJSE_SE_SE_EEENSB_IJNSC_ILi0EEESX_SX_EEEEENSB_IJNSA_10UnderscoreES10_S10_EEEEENS7_6detail27Sm100ImplicitGemmTileTraitsINSA_18SM100_TMA_2SM_LOADENSA_14ComposedLayoutINSA_7SwizzleILi3ELi4ELi3EEENSA_18smem_ptr_flag_bitsILi16EEENSV_INSB_IJSJ_NSC_ILi8EEEEEENSB_IJSE_SJ_EEEEEEEvEENS14_INSA_25SM100_TMA_2SM_LOAD_IM2COLES1F_vEEEENS_8epilogue10collective18CollectiveEpilogueINS1K_23Sm100TmaWarpSpecializedILi4ELi2ELi16ELb1ELb0EEEJNSB_IJSJ_SI_SK_EEENSB_IJNSV_ISJ_SE_EENSV_INSB_IJNSC_ILi16EEESD_EEES1D_EEEEESM_NSB_IJlNSB_IJSE_llEEESX_EEESM_S1W_NS1K_6fusion15FusionCallbacksIS1O_NS1X_17LinearCombinationISM_fSM_fLNS_15FloatRoundStyleE2EEES1P_S1U_JEEENSA_5SM1004TMEM4LOAD26SM100_TMEM_LOAD_32dp32b16xENSA_13SM90_TMA_LOADENS16_INS17_ILi1ELi4ELi3EEES1A_NSV_INSB_IJS1B_S1R_EEENSB_IJS1R_SE_EEEEEEENSA_39AutoVectorizingCopyWithAssumedAlignmentILi128EEENSA_14SM90_TMA_STOREES2C_S2E_S2E_EEEvvEEEEvNT_6ParamsE,"ax",@progbits
	.align	128
.text._ZN7cutlass13device_kernelINS_4conv6kernel13ConvUniversalINS1_16ConvProblemShapeILNS1_8OperatorE2ELi2EEENS1_10collective14CollectiveConvINS1_47MainloopSm100TmaUmmaWarpSpecializedImplicitGemmILS5_2ELi13ELi2ELi1ELi2EN4cute5tupleIJNSA_1CILi2EEENSC_ILi1EEESE_EEEEENSB_IJNSC_ILi128EEENSB_IJSH_EEENSB_IJNSC_ILi64EEEEEEEEENS_6half_tESM_NSA_8TiledMMAINSA_8MMA_AtomIJNSA_26SM100_MMA_F16BF16_2x1SM_SSISM_SM_fLi128ELi128ELNSA_4UMMA5MajorE1ELSR_1ELNSQ_7ScaleInE0ELSS_0EEEEEENSA_6LayoutINSB_IJSE_SE_SE_EEENSB_IJNSC_ILi0EEESX_SX_EEEEENSB_IJNSA_10UnderscoreES10_S10_EEEEENS7_6detail27Sm100ImplicitGemmTileTraitsINSA_18SM100_TMA_2SM_LOADENSA_14ComposedLayoutINSA_7SwizzleILi3ELi4ELi3EEENSA_18smem_ptr_flag_bitsILi16EEENSV_INSB_IJSJ_NSC_ILi8EEEEEENSB_IJSE_SJ_EEEEEEEvEENS14_INSA_25SM100_TMA_2SM_LOAD_IM2COLES1F_vEEEENS_8epilogue10collective18CollectiveEpilogueINS1K_23Sm100TmaWarpSpecializedILi4ELi2ELi16ELb1ELb0EEEJNSB_IJSJ_SI_SK_EEENSB_IJNSV_ISJ_SE_EENSV_INSB_IJNSC_ILi16EEESD_EEES1D_EEEEESM_NSB_IJlNSB_IJSE_llEEESX_EEESM_S1W_NS1K_6fusion15FusionCallbacksIS1O_NS1X_17LinearCombinationISM_fSM_fLNS_15FloatRoundStyleE2EEES1P_S1U_JEEENSA_5SM1004TMEM4LOAD26SM100_TMEM_LOAD_32dp32b16xENSA_13SM90_TMA_LOADENS16_INS17_ILi1ELi4ELi3EEES1A_NSV_INSB_IJS1B_S1R_EEENSB_IJS1R_SE_EEEEEEENSA_39AutoVectorizingCopyWithAssumedAlignmentILi128EEENSA_14SM90_TMA_STOREES2C_S2E_S2E_EEEvvEEEEvNT_6ParamsE:
        .type           _ZN7cutlass13device_kernelINS_4conv6kernel13ConvUniversalINS1_16ConvProblemShapeILNS1_8OperatorE2ELi2EEENS1_10collective14CollectiveConvINS1_47MainloopSm100TmaUmmaWarpSpecializedImplicitGemmILS5_2ELi13ELi2ELi1ELi2EN4cute5tupleIJNSA_1CILi2EEENSC_ILi1EEESE_EEEEENSB_IJNSC_ILi128EEENSB_IJSH_EEENSB_IJNSC_ILi64EEEEEEEEENS_6half_tESM_NSA_8TiledMMAINSA_8MMA_AtomIJNSA_26SM100_MMA_F16BF16_2x1SM_SSISM_SM_fLi128ELi128ELNSA_4UMMA5MajorE1ELSR_1ELNSQ_7ScaleInE0ELSS_0EEEEEENSA_6LayoutINSB_IJSE_SE_SE_EEENSB_IJNSC_ILi0EEESX_SX_EEEEENSB_IJNSA_10UnderscoreES10_S10_EEEEENS7_6detail27Sm100ImplicitGemmTileTraitsINSA_18SM100_TMA_2SM_LOADENSA_14ComposedLayoutINSA_7SwizzleILi3ELi4ELi3EEENSA_18smem_ptr_flag_bitsILi16EEENSV_INSB_IJSJ_NSC_ILi8EEEEEENSB_IJSE_SJ_EEEEEEEvEENS14_INSA_25SM100_TMA_2SM_LOAD_IM2COLES1F_vEEEENS_8epilogue10collective18CollectiveEpilogueINS1K_23Sm100TmaWarpSpecializedILi4ELi2ELi16ELb1ELb0EEEJNSB_IJSJ_SI_SK_EEENSB_IJNSV_ISJ_SE_EENSV_INSB_IJNSC_ILi16EEESD_EEES1D_EEEEESM_NSB_IJlNSB_IJSE_llEEESX_EEESM_S1W_NS1K_6fusion15FusionCallbacksIS1O_NS1X_17LinearCombinationISM_fSM_fLNS_15FloatRoundStyleE2EEES1P_S1U_JEEENSA_5SM1004TMEM4LOAD26SM100_TMEM_LOAD_32dp32b16xENSA_13SM90_TMA_LOADENS16_INS17_ILi1ELi4ELi3EEES1A_NSV_INSB_IJS1B_S1R_EEENSB_IJS1R_SE_EEEEEEENSA_39AutoVectorizingCopyWithAssumedAlignmentILi128EEENSA_14SM90_TMA_STOREES2C_S2E_S2E_EEEvvEEEEvNT_6ParamsE,@function
        .size           _ZN7cutlass13device_kernelINS_4conv6kernel13ConvUniversalINS1_16ConvProblemShapeILNS1_8OperatorE2ELi2EEENS1_10collective14CollectiveConvINS1_47MainloopSm100TmaUmmaWarpSpecializedImplicitGemmILS5_2ELi13ELi2ELi1ELi2EN4cute5tupleIJNSA_1CILi2EEENSC_ILi1EEESE_EEEEENSB_IJNSC_ILi128EEENSB_IJSH_EEENSB_IJNSC_ILi64EEEEEEEEENS_6half_tESM_NSA_8TiledMMAINSA_8MMA_AtomIJNSA_26SM100_MMA_F16BF16_2x1SM_SSISM_SM_fLi128ELi128ELNSA_4UMMA5MajorE1ELSR_1ELNSQ_7ScaleInE0ELSS_0EEEEEENSA_6LayoutINSB_IJSE_SE_SE_EEENSB_IJNSC_ILi0EEESX_SX_EEEEENSB_IJNSA_10UnderscoreES10_S10_EEEEENS7_6detail27Sm100ImplicitGemmTileTraitsINSA_18SM100_TMA_2SM_LOADENSA_14ComposedLayoutINSA_7SwizzleILi3ELi4ELi3EEENSA_18smem_ptr_flag_bitsILi16EEENSV_INSB_IJSJ_NSC_ILi8EEEEEENSB_IJSE_SJ_EEEEEEEvEENS14_INSA_25SM100_TMA_2SM_LOAD_IM2COLES1F_vEEEENS_8epilogue10collective18CollectiveEpilogueINS1K_23Sm100TmaWarpSpecializedILi4ELi2ELi16ELb1ELb0EEEJNSB_IJSJ_SI_SK_EEENSB_IJNSV_ISJ_SE_EENSV_INSB_IJNSC_ILi16EEESD_EEES1D_EEEEESM_NSB_IJlNSB_IJSE_llEEESX_EEESM_S1W_NS1K_6fusion15FusionCallbacksIS1O_NS1X_17LinearCombinationISM_fSM_fLNS_15FloatRoundStyleE2EEES1P_S1U_JEEENSA_5SM1004TMEM4LOAD26SM100_TMEM_LOAD_32dp32b16xENSA_13SM90_TMA_LOADENS16_INS17_ILi1ELi4ELi3EEES1A_NSV_INSB_IJS1B_S1R_EEENSB_IJS1R_SE_EEEEEEENSA_39AutoVectorizingCopyWithAssumedAlignmentILi128EEENSA_14SM90_TMA_STOREES2C_S2E_S2E_EEEvvEEEEvNT_6ParamsE,(.L_x_215 - _ZN7cutlass13device_kernelINS_4conv6kernel13ConvUniversalINS1_16ConvProblemShapeILNS1_8OperatorE2ELi2EEENS1_10collective14CollectiveConvINS1_47MainloopSm100TmaUmmaWarpSpecializedImplicitGemmILS5_2ELi13ELi2ELi1ELi2EN4cute5tupleIJNSA_1CILi2EEENSC_ILi1EEESE_EEEEENSB_IJNSC_ILi128EEENSB_IJSH_EEENSB_IJNSC_ILi64EEEEEEEEENS_6half_tESM_NSA_8TiledMMAINSA_8MMA_AtomIJNSA_26SM100_MMA_F16BF16_2x1SM_SSISM_SM_fLi128ELi128ELNSA_4UMMA5MajorE1ELSR_1ELNSQ_7ScaleInE0ELSS_0EEEEEENSA_6LayoutINSB_IJSE_SE_SE_EEENSB_IJNSC_ILi0EEESX_SX_EEEEENSB_IJNSA_10UnderscoreES10_S10_EEEEENS7_6detail27Sm100ImplicitGemmTileTraitsINSA_18SM100_TMA_2SM_LOADENSA_14ComposedLayoutINSA_7SwizzleILi3ELi4ELi3EEENSA_18smem_ptr_flag_bitsILi16EEENSV_INSB_IJSJ_NSC_ILi8EEEEEENSB_IJSE_SJ_EEEEEEEvEENS14_INSA_25SM100_TMA_2SM_LOAD_IM2COLES1F_vEEEENS_8epilogue10collective18CollectiveEpilogueINS1K_23Sm100TmaWarpSpecializedILi4ELi2ELi16ELb1ELb0EEEJNSB_IJSJ_SI_SK_EEENSB_IJNSV_ISJ_SE_EENSV_INSB_IJNSC_ILi16EEESD_EEES1D_EEEEESM_NSB_IJlNSB_IJSE_llEEESX_EEESM_S1W_NS1K_6fusion15FusionCallbacksIS1O_NS1X_17LinearCombinationISM_fSM_fLNS_15FloatRoundStyleE2EEES1P_S1U_JEEENSA_5SM1004TMEM4LOAD26SM100_TMEM_LOAD_32dp32b16xENSA_13SM90_TMA_LOADENS16_INS17_ILi1ELi4ELi3EEES1A_NSV_INSB_IJS1B_S1R_EEENSB_IJS1R_SE_EEEEEEENSA_39AutoVectorizingCopyWithAssumedAlignmentILi128EEENSA_14SM90_TMA_STOREES2C_S2E_S2E_EEEvvEEEEvNT_6ParamsE)
        .other          _ZN7cutlass13device_kernelINS_4conv6kernel13ConvUniversalINS1_16ConvProblemShapeILNS1_8OperatorE2ELi2EEENS1_10collective14CollectiveConvINS1_47MainloopSm100TmaUmmaWarpSpecializedImplicitGemmILS5_2ELi13ELi2ELi1ELi2EN4cute5tupleIJNSA_1CILi2EEENSC_ILi1EEESE_EEEEENSB_IJNSC_ILi128EEENSB_IJSH_EEENSB_IJNSC_ILi64EEEEEEEEENS_6half_tESM_NSA_8TiledMMAINSA_8MMA_AtomIJNSA_26SM100_MMA_F16BF16_2x1SM_SSISM_SM_fLi128ELi128ELNSA_4UMMA5MajorE1ELSR_1ELNSQ_7ScaleInE0ELSS_0EEEEEENSA_6LayoutINSB_IJSE_SE_SE_EEENSB_IJNSC_ILi0EEESX_SX_EEEEENSB_IJNSA_10UnderscoreES10_S10_EEEEENS7_6detail27Sm100ImplicitGemmTileTraitsINSA_18SM100_TMA_2SM_LOADENSA_14ComposedLayoutINSA_7SwizzleILi3ELi4ELi3EEENSA_18smem_ptr_flag_bitsILi16EEENSV_INSB_IJSJ_NSC_ILi8EEEEEENSB_IJSE_SJ_EEEEEEEvEENS14_INSA_25SM100_TMA_2SM_LOAD_IM2COLES1F_vEEEENS_8epilogue10collective18CollectiveEpilogueINS1K_23Sm100TmaWarpSpecializedILi4ELi2ELi16ELb1ELb0EEEJNSB_IJSJ_SI_SK_EEENSB_IJNSV_ISJ_SE_EENSV_INSB_IJNSC_ILi16EEESD_EEES1D_EEEEESM_NSB_IJlNSB_IJSE_llEEESX_EEESM_S1W_NS1K_6fusion15FusionCallbacksIS1O_NS1X_17LinearCombinationISM_fSM_fLNS_15FloatRoundStyleE2EEES1P_S1U_JEEENSA_5SM1004TMEM4LOAD26SM100_TMEM_LOAD_32dp32b16xENSA_13SM90_TMA_LOADENS16_INS17_ILi1ELi4ELi3EEES1A_NSV_INSB_IJS1B_S1R_EEENSB_IJS1R_SE_EEEEEEENSA_39AutoVectorizingCopyWithAssumedAlignmentILi128EEENSA_14SM90_TMA_STOREES2C_S2E_S2E_EEEvvEEEEvNT_6ParamsE,@"STO_CUDA_ENTRY STV_DEFAULT"
_ZN7cutlass13device_kernelINS_4conv6kernel13ConvUniversalINS1_16ConvProblemShapeILNS1_8OperatorE2ELi2EEENS1_10collective14CollectiveConvINS1_47MainloopSm100TmaUmmaWarpSpecializedImplicitGemmILS5_2ELi13ELi2ELi1ELi2EN4cute5tupleIJNSA_1CILi2EEENSC_ILi1EEESE_EEEEENSB_IJNSC_ILi128EEENSB_IJSH_EEENSB_IJNSC_ILi64EEEEEEEEENS_6half_tESM_NSA_8TiledMMAINSA_8MMA_AtomIJNSA_26SM100_MMA_F16BF16_2x1SM_SSISM_SM_fLi128ELi128ELNSA_4UMMA5MajorE1ELSR_1ELNSQ_7ScaleInE0ELSS_0EEEEEENSA_6LayoutINSB_IJSE_SE_SE_EEENSB_IJNSC_ILi0EEESX_SX_EEEEENSB_IJNSA_10UnderscoreES10_S10_EEEEENS7_6detail27Sm100ImplicitGemmTileTraitsINSA_18SM100_TMA_2SM_LOADENSA_14ComposedLayoutINSA_7SwizzleILi3ELi4ELi3EEENSA_18smem_ptr_flag_bitsILi16EEENSV_INSB_IJSJ_NSC_ILi8EEEEEENSB_IJSE_SJ_EEEEEEEvEENS14_INSA_25SM100_TMA_2SM_LOAD_IM2COLES1F_vEEEENS_8epilogue10collective18CollectiveEpilogueINS1K_23Sm100TmaWarpSpecializedILi4ELi2ELi16ELb1ELb0EEEJNSB_IJSJ_SI_SK_EEENSB_IJNSV_ISJ_SE_EENSV_INSB_IJNSC_ILi16EEESD_EEES1D_EEEEESM_NSB_IJlNSB_IJSE_llEEESX_EEESM_S1W_NS1K_6fusion15FusionCallbacksIS1O_NS1X_17LinearCombinationISM_fSM_fLNS_15FloatRoundStyleE2EEES1P_S1U_JEEENSA_5SM1004TMEM4LOAD26SM100_TMEM_LOAD_32dp32b16xENSA_13SM90_TMA_LOADENS16_INS17_ILi1ELi4ELi3EEES1A_NSV_INSB_IJS1B_S1R_EEENSB_IJS1R_SE_EEEEEEENSA_39AutoVectorizingCopyWithAssumedAlignmentILi128EEENSA_14SM90_TMA_STOREES2C_S2E_S2E_EEEvvEEEEvNT_6ParamsE:
[----:B------:R-:W1:Y:S01]  /*0000*/  LDC R1, c[0x0][0x37c] ;  /* 0x0000df00ff017b82 */ /* 0x000e620000000800 */
[----:B------:R-:W2:Y:S01]  /*0010*/  S2R R59, SR_TID.X ;  /* 0x00000000003b7919 */ /* 0x000ea20000002100 */
[----:B------:R-:W3:Y:S06]  /*0020*/  LDCU.64 UR8, c[0x0][0x890] ;  /* 0x00011200ff0877ac */ /* 0x000eec0008000a00 */
[----:B------:R-:W4:Y:S01]  /*0030*/  S2UR UR4, SR_CgaCtaId ;  /* 0x00000000000479c3 */ /* 0x000f220000008800 */
[----:B-1----:R-:W-:Y:S01]  /*0040*/  VIADD R1, R1, 0xfffffff8 ;  /* 0xfffffff801017836 */ /* 0x002fe20000000000 */
[----:B------:R-:W-:-:S02]  /*0050*/  PRMT R49, RZ, 0x7610, R49 ;  /* 0x00007610ff317816 */ /* 0x000fc40000000031 */
[----:B------:R-:W-:Y:S02]  /*0060*/  ELECT P1, URZ, PT ;  /* 0x0000000000ff782f */ /* 0x000fe40003820000 */
[----:B------:R-:W-:Y:S01]  /*0070*/  R2UR UR48, R1 ;  /* 0x00000000013072ca */ /* 0x000fe200000e0000 */
[----:B---3--:R-:W-:-:S04]  /*0080*/  UISETP.NE.U32.AND UP0, UPT, UR8, URZ, UPT ;  /* 0x000000ff0800728c */ /* 0x008fc8000bf05070 */
[----:B------:R-:W-:Y:S02]  /*0090*/  UISETP.NE.AND.EX UP0, UPT, UR9, URZ, UPT, UP0 ;  /* 0x000000ff0900728c */ /* 0x000fe4000bf05300 */
[----:B----4-:R-:W-:Y:S02]  /*00a0*/  ULOP3.LUT UR41, UR4, 0x1, URZ, 0xc0, !UPT ;  /* 0x0000000104297892 */ /* 0x010fe4000f8ec0ff */
[----:B------:R-:W-:Y:S01]  /*00b0*/  ULOP3.LUT UR40, UR4, 0x1, URZ, 0x3c, !UPT ;  /* 0x0000000104287892 */ /* 0x000fe2000f8e3cff */
[----:B--2---:R-:W-:-:S05]  /*00c0*/  SHF.R.U32.HI R50, RZ, 0x5, R59 ;  /* 0x00000005ff327819 */ /* 0x004fca000001163b */
[----:B------:R-:W1:Y:S02]  /*00d0*/  SHFL.IDX PT, R0, R50, RZ, 0x1f ;  /* 0x00001fff32007589 */ /* 0x000e6400000e0000 */
[----:B-1----:R-:W-:Y:S01]  /*00e0*/  R2UR UR18, R0 ;  /* 0x00000000001272ca */ /* 0x002fe200000e0000 */
[----:B------:R-:W-:-:S14]  /*00f0*/  BRA.U UP0, `(.L_x_0) ;  /* 0x0000000100307547 */ /* 0x000fdc000b800000 */
[----:B------:R-:W1:Y:S02]  /*0100*/  LDCU.64 UR4, c[0x0][0x888] ;  /* 0x00011100ff0477ac */ /* 0x000e640008000a00 */
[----:B-1----:R-:W-:-:S04]  /*0110*/  UISETP.NE.U32.AND UP0, UPT, UR4, URZ, UPT ;  /* 0x000000ff0400728c */ /* 0x002fc8000bf05070 */
[----:B------:R-:W-:-:S09]  /*0120*/  UISETP.NE.AND.EX UP0, UPT, UR5, URZ, UPT, UP0 ;  /* 0x000000ff0500728c */ /* 0x000fd2000bf05300 */
[----:B------:R-:W-:Y:S05]  /*0130*/  BRA.U !UP0, `(.L_x_1) ;  /* 0x0000000108147547 */ /* 0x000fea000b800000 */
[----:B------:R-:W1:Y:S01]  /*0140*/  LDC.64 R26, c[0x0][0x888] ;  /* 0x00022200ff1a7b82 */ /* 0x000e620000000a00 */
[----:B------:R-:W1:Y:S02]  /*0150*/  LDCU.64 UR4, c[0x0][0x358] ;  /* 0x00006b00ff0477ac */ /* 0x000e640008000a00 */
[----:B-1----:R1:W5:Y:S01]  /*0160*/  LDG.E R26, desc[UR4][R26.64] ;  /* 0x000000041a1a7981 */ /* 0x002362000c1e1900 */
[----:B------:R-:W-:Y:S01]  /*0170*/  HFMA2 R49, -RZ, RZ, 0, 5.9604644775390625e-08 ;  /* 0x00000001ff317431 */ /* 0x000fe200000001ff */
[----:B------:R-:W-:Y:S05]  /*0180*/  BRA `(.L_x_0) ;  /* 0x00000000000c7947 */ /* 0x000fea0003800000 */
.L_x_1:
[----:B------:R-:W1:Y:S01]  /*0190*/  LDCU UR4, c[0x0][0x880] ;  /* 0x00011000ff0477ac */ /* 0x000e620008000800 */
[----:B------:R-:W-:Y:S01]  /*01a0*/  HFMA2 R49, -RZ, RZ, 0, 5.9604644775390625e-08 ;  /* 0x00000001ff317431 */ /* 0x000fe200000001ff */
[----:B-1----:R-:W-:-:S07]  /*01b0*/  MOV R26, UR4 ;  /* 0x00000004001a7c02 */ /* 0x002fce0008000f00 */
.L_x_0:
[----:B------:R-:W2:Y:S02]  /*01c0*/  LDCU.64 UR4, c[0x0][0x8b0] ;  /* 0x00011600ff0477ac */ /* 0x000ea40008000a00 */
[----:B--2---:R-:W-:-:S04]  /*01d0*/  UISETP.NE.U32.AND UP0, UPT, UR4, URZ, UPT ;  /* 0x000000ff0400728c */ /* 0x004fc8000bf05070 */
[----:B------:R-:W-:-:S09]  /*01e0*/  UISETP.NE.AND.EX UP0, UPT, UR5, URZ, UPT, UP0 ;  /* 0x000000ff0500728c */ /* 0x000fd2000bf05300 */
[----:B------:R-:W-:Y:S05]  /*01f0*/  BRA.U UP0, `(.L_x_2) ;  /* 0x0000000100287547 */ /* 0x000fea000b800000 */
[----:B------:R-:W2:Y:S02]  /*0200*/  LDCU.64 UR4, c[0x0][0x8a8] ;  /* 0x00011500ff0477ac */ /* 0x000ea40008000a00 */
[----:B--2---:R-:W-:-:S04]  /*0210*/  UISETP.NE.U32.AND UP0, UPT, UR4, URZ, UPT ;  /* 0x000000ff0400728c */ /* 0x004fc8000bf05070 */
[----:B------:R-:W-:-:S09]  /*0220*/  UISETP.NE.AND.EX UP0, UPT, UR5, URZ, UPT, UP0 ;  /* 0x000000ff0500728c */ /* 0x000fd2000bf05300 */
[----:B------:R-:W-:Y:S05]  /*0230*/  BRA.U !UP0, `(.L_x_3) ;  /* 0x0000000108107547 */ /* 0x000fea000b800000 */
[----:B------:R-:W2:Y:S01]  /*0240*/  LDC.64 R24, c[0x0][0x8a8] ;  /* 0x00022a00ff187b82 */ /* 0x000ea20000000a00 */
[----:B------:R-:W2:Y:S02]  /*0250*/  LDCU.64 UR4, c[0x0][0x358] ;  /* 0x00006b00ff0477ac */ /* 0x000ea40008000a00 */
[----:B--2---:R2:W5:Y:S01]  /*0260*/  LDG.E R24, desc[UR4][R24.64] ;  /* 0x0000000418187981 */ /* 0x004562000c1e1900 */
[----:B------:R-:W-:Y:S05]  /*0270*/  BRA `(.L_x_2) ;  /* 0x0000000000087947 */ /* 0x000fea0003800000 */
.L_x_3:
[----:B------:R-:W2:Y:S02]  /*0280*/  LDCU UR4, c[0x0][0x8a0] ;  /* 0x00011400ff0477ac */ /* 0x000ea40008000800 */
[----:B--2---:R-:W-:Y:S02]  /*0290*/  MOV R24, UR4 ;  /* 0x0000000400187c02 */ /* 0x004fe40008000f00 */
.L_x_2:
[----:B------:R-:W-:Y:S01]  /*02a0*/  IMAD.U32 R0, RZ, RZ, UR18 ;  /* 0x00000012ff007e24 */ /* 0x000fe2000f8e00ff */
[----:B------:R-:W-:Y:S04]  /*02b0*/  BSSY.RECONVERGENT B0, `(.L_x_4) ;  /* 0x000000c000007945 */ /* 0x000fe80003800200 */
[C---:B------:R-:W-:Y:S02]  /*02c0*/  ISETP.NE.OR P2, PT, R0.reuse, 0x1, !P1 ;  /* 0x000000010000780c */ /* 0x040fe40004f45670 */
[----:B------:R-:W-:-:S11]  /*02d0*/  ISETP.NE.OR P0, PT, R0, 0x3, !P1 ;  /* 0x000000030000780c */ /* 0x000fd60004f05670 */
[----:B------:R-:W-:Y:S05]  /*02e0*/  @P2 BRA `(.L_x_5) ;  /* 0x0000000000202947 */ /* 0x000fea0003800000 */
[----:B------:R-:W3:Y:S02]  /*02f0*/  LDCU.64 UR4, c[0x0][0x348] ;  /* 0x00006900ff0477ac */ /* 0x000ee40008000a00 */
[----:B---3--:R-:W-:Y:S02]  /*0300*/  UIADD3 UR6, UP1, UPT, UR4, 0x80, URZ ;  /* 0x0000008004067890 */ /* 0x008fe4000ff3e0ff */
[----:B------:R-:W-:Y:S02]  /*0310*/  UIADD3 UR4, UP0, UPT, UR4, 0x180, URZ ;  /* 0x0000018004047890 */ /* 0x000fe4000ff1e0ff */
[----:B------:R-:W-:Y:S02]  /*0320*/  UIADD3.X UR7, UPT, UPT, URZ, UR5, URZ, UP1, !UPT ;  /* 0x00000005ff077290 */ /* 0x000fe40008ffe4ff */
[----:B------:R-:W-:-:S07]  /*0330*/  UIADD3.X UR5, UPT, UPT, URZ, UR5, URZ, UP0, !UPT ;  /* 0x00000005ff057290 */ /* 0x000fce00087fe4ff */
[----:B------:R3:W-:Y:S02]  /*0340*/  UTMACCTL.PF [UR6] ;  /* 0x00000000060079b9 */ /* 0x0007e40008040000 */
[----:B------:R3:W-:Y:S02]  /*0350*/  UTMACCTL.PF [UR4] ;  /* 0x00000000040079b9 */ /* 0x0007e40008040000 */
[----:B---3--:R-:W-:Y:S01]  /*0360*/  NOP ;  /* 0x0000000000007918 */ /* 0x008fe20000000000 */
.L_x_5:
[----:B------:R-:W-:Y:S05]  /*0370*/  BSYNC.RECONVERGENT B0 ;  /* 0x0000000000007941 */ /* 0x000fea0003800200 */
.L_x_4:
[----:B------:R-:W-:Y:S04]  /*0380*/  BSSY.RECONVERGENT B0, `(.L_x_6) ;  /* 0x000000a000007945 */ /* 0x000fe80003800200 */
        /* <DEDUP_REMOVED lines=9> */
.L_x_7:
[----:B------:R-:W-:Y:S05]  /*0420*/  BSYNC.RECONVERGENT B0 ;  /* 0x0000000000007941 */ /* 0x000fea0003800200 */
.L_x_6:
[----:B------:R-:W3:Y:S01]  /*0430*/  LDCU.64 UR4, c[0x0][0x888] ;  /* 0x00011100ff0477ac */ /* 0x000ee20008000a00 */
[----:B------:R-:W-:Y:S02]  /*0440*/  UISETP.EQ.U32.AND UP2, UPT, UR8, URZ, UPT ;  /* 0x000000ff0800728c */ /* 0x000fe4000bf42070 */
[----:B------:R-:W-:Y:S02]  /*0450*/  UPLOP3.LUT UP3, UPT, UPT, UPT, UPT, 0x80, 0x8 ;  /* 0x000000000008789c */ /* 0x000fe40003f6f070 */
[----:B---3--:R-:W-:-:S04]  /*0460*/  UISETP.NE.U32.AND UP0, UPT, UR4, URZ, UPT ;  /* 0x000000ff0400728c */ /* 0x008fc8000bf05070 */
[----:B------:R-:W-:-:S04]  /*0470*/  UISETP.NE.AND.EX UP1, UPT, UR5, URZ, UPT, UP0 ;  /* 0x000000ff0500728c */ /* 0x000fc8000bf25300 */
[----:B------:R-:W-:-:S04]  /*0480*/  UISETP.EQ.OR.EX UP4, UPT, UR9, URZ, !UP1, UP2 ;  /* 0x000000ff0900728c */ /* 0x000fc8000cf82720 */
[----:B------:R-:W-:-:S06]  /*0490*/  UP2UR UR4, UPR, URZ, 0x10 ;  /* 0x00000010ff047883 */ /* 0x000fcc0008000000 */
[----:B------:R-:W-:Y:S01]  /*04a0*/  MOV R53, UR4 ;  /* 0x0000000400357c02 */ /* 0x000fe20008000f00 */
[----:B------:R-:W-:Y:S06]  /*04b0*/  BRA.U !UP4, `(.L_x_8) ;  /* 0x000000010c207547 */ /* 0x000fec000b800000 */
[----:B------:R-:W-:Y:S01]  /*04c0*/  UISETP.NE.U32.AND UP2, UPT, UR8, URZ, UPT ;  /* 0x000000ff0800728c */ /* 0x000fe2000bf45070 */
[----:B-----5:R-:W-:Y:S01]  /*04d0*/  FSETP.NEU.AND P0, PT, R26, RZ, PT ;  /* 0x000000ff1a00720b */ /* 0x020fe20003f0d000 */
[----:B------:R-:W-:Y:S02]  /*04e0*/  USEL UR4, URZ, 0xffffffff, UP1 ;  /* 0xffffffffff047887 */ /* 0x000fe40008800000 */
[----:B------:R-:W-:-:S10]  /*04f0*/  UISETP.NE.AND.EX UP2, UPT, UR9, URZ, UPT, UP2 ;  /* 0x000000ff0900728c */ /* 0x000fd4000bf45320 */
[----:B------:R-:W-:Y:S01]  /*0500*/  VOTEU.ANY UP0, P0 ;  /* 0x0000000000ff7886 */ /* 0x000fe20000000100 */
[----:B------:R-:W-:-:S04]  /*0510*/  @!UP2 USEL UR4, URZ, 0xffffffff, UP0 ;  /* 0xffffffffff04a887 */ /* 0x000fc80008000000 */
[----:B------:R-:W-:-:S04]  /*0520*/  ULOP3.LUT UR4, UR4, 0x1, URZ, 0xc0, !UPT ;  /* 0x0000000104047892 */ /* 0x000fc8000f8ec0ff */
[----:B------:R-:W-:-:S11]  /*0530*/  UISETP.NE.U32.AND UP3, UPT, UR4, 0x1, UPT ;  /* 0x000000010400788c */ /* 0x000fd6000bf65070 */
.L_x_8:
[----:B------:R-:W3:Y:S01]  /*0540*/  SHFL.IDX PT, R0, R50, RZ, 0x1f ;  /* 0x00001fff32007589 */ /* 0x000ee200000e0000 */
[----:B------:R-:W-:Y:S02]  /*0550*/  UISETP.NE.AND UP5, UPT, UR18, 0x2, UPT ;  /* 0x000000021200788c */ /* 0x000fe4000bfa5270 */
[----:B------:R-:W-:Y:S02]  /*0560*/  UISETP.NE.AND UP0, UPT, UR18, 0x2, UPT ;  /* 0x000000021200788c */ /* 0x000fe4000bf05270 */
[----:B------:R-:W-:Y:S02]  /*0570*/  UISETP.NE.OR UP2, UPT, UR41, URZ, UP5 ;  /* 0x000000ff2900728c */ /* 0x000fe4000af45670 */
[----:B------:R-:W-:-:S04]  /*0580*/  USEL UR66, URZ, 0x1, UP0 ;  /* 0x00000001ff427887 */ /* 0x000fc80008000000 */
[----:B------:R-:W-:Y:S02]  /*0590*/  PLOP3.LUT P3, PT, P1, PT, UP2, 0xae, 0xea ;  /* 0x0000000000ea781c */ /* 0x000fe40000f6f52e */
[----:B---3--:R-:W-:-:S13]  /*05a0*/  ISETP.NE.AND P0, PT, R0, RZ, PT ;  /* 0x000000ff0000720c */ /* 0x008fda0003f05270 */
[----:B------:R-:W-:Y:S05]  /*05b0*/  @P0 BRA `(.L_x_9) ;  /* 0x00000000009c0947 */ /* 0x000fea0003800000 */
[----:B------:R-:W-:Y:S01]  /*05c0*/  ELECT P0, URZ, PT ;  /* 0x0000000000ff782f */ /* 0x000fe20003800000 */
[----:B------:R-:W-:-:S12]  /*05d0*/  BSSY.RECONVERGENT B0, `(.L_x_9) ;  /* 0x0000025000007945 */ /* 0x000fd80003800200 */
[----:B------:R-:W-:Y:S05]  /*05e0*/  @!P0 BRA `(.L_x_10) ;  /* 0x00000000008c8947 */ /* 0x000fea0003800000 */
[----:B------:R-:W3:Y:S01]  /*05f0*/  S2UR UR5, SR_CgaCtaId ;  /* 0x00000000000579c3 */ /* 0x000ee20000008800 */
[----:B------:R-:W-:Y:S01]  /*0600*/  UMOV UR4, 0x400 ;  /* 0x0000040000047882 */ /* 0x000fe20000000000 */
[----:B------:R-:W-:Y:S02]  /*0610*/  UMOV UR6, 0x1 ;  /* 0x0000000100067882 */ /* 0x000fe40000000000 */
[----:B------:R-:W-:-:S04]  /*0620*/  UIADD3 UR6, UPT, UPT, -UR6, 0x100000, URZ ;  /* 0x0010000006067890 */ /* 0x000fc8000fffe1ff */
[----:B------:R-:W-:Y:S02]  /*0630*/  USHF.L.U32 UR7, UR6, 0xb, URZ ;  /* 0x0000000b06077899 */ /* 0x000fe400080006ff */
[----:B------:R-:W-:Y:S02]  /*0640*/  USHF.L.U32 UR6, UR6, 0x1, URZ ;  /* 0x0000000106067899 */ /* 0x000fe400080006ff */
[----:B---3--:R-:W-:Y:S01]  /*0650*/  ULEA UR4, UR5, UR4, 0x18 ;  /* 0x0000000405047291 */ /* 0x008fe2000f8ec0ff */
[----:B------:R-:W3:Y:S11]  /*0660*/  FENCE.VIEW.ASYNC.S ;  /* 0x00000000000073c6 */ /* 0x000ef60000000000 */
[----:B---3--:R3:W4:Y:S01]  /*0670*/  SYNCS.EXCH.64 URZ, [UR4], UR6 ;  /* 0x0000000604ff75b2 */ /* 0x0087220008000100 */
[----:B------:R3:W1:Y:S01]  /*0680*/  SYNCS.EXCH.64 URZ, [UR4+0x68], UR6 ;  /* 0x0000680604ff75b2 */ /* 0x0006620008000100 */
        /* <DEDUP_REMOVED lines=23> */
[----:B------:R3:W1:Y:S02]  /*0800*/  SYNCS.EXCH.64 URZ, [UR4+0xc8], UR6 ;  /* 0x0000c80604ff75b2 */ /* 0x0006640008000100 */
[----:B---34-:R-:W-:Y:S01]  /*0810*/  NOP ;  /* 0x0000000000007918 */ /* 0x018fe20000000000 */
.L_x_10:
[----:B------:R-:W-:Y:S05]  /*0820*/  BSYNC.RECONVERGENT B0 ;  /* 0x0000000000007941 */ /* 0x000fea0003800200 */
.L_x_9:
[----:B------:R-:W3:Y:S01]  /*0830*/  SHFL.IDX PT, R0, R50, RZ, 0x1f ;  /* 0x00001fff32007589 */ /* 0x000ee200000e0000 */
[----:B------:R-:W-:Y:S01]  /*0840*/  NOP ;  /* 0x0000000000007918 */ /* 0x000fe20000000000 */
[----:B---3--:R-:W-:-:S13]  /*0850*/  ISETP.NE.AND P0, PT, R0, 0x1, PT ;  /* 0x000000010000780c */ /* 0x008fda0003f05270 */
[----:B------:R-:W-:Y:S05]  /*0860*/  @P0 BRA `(.L_x_11) ;  /* 0x0000000000580947 */ /* 0x000fea0003800000 */
[----:B------:R-:W3:Y:S01]  /*0870*/  S2UR UR5, SR_CgaCtaId ;  /* 0x00000000000579c3 */ /* 0x000ee20000008800 */
[----:B------:R-:W-:Y:S01]  /*0880*/  UMOV UR4, 0x400 ;  /* 0x0000040000047882 */ /* 0x000fe20000000000 */
[----:B------:R-:W-:Y:S01]  /*0890*/  UMOV UR8, 0x20 ;  /* 0x0000002000087882 */ /* 0x000fe20000000000 */
[----:B------:R-:W-:Y:S01]  /*08a0*/  UMOV UR6, 0x80 ;  /* 0x0000008000067882 */ /* 0x000fe20000000000 */
[----:B------:R-:W-:-:S04]  /*08b0*/  UIADD3 UR8, UPT, UPT, -UR8, 0x100000, URZ ;  /* 0x0010000008087890 */ /* 0x000fc8000fffe1ff */
[----:B------:R-:W-:Y:S02]  /*08c0*/  USHF.L.U32 UR9, UR8, 0xb, URZ ;  /* 0x0000000b08097899 */ /* 0x000fe400080006ff */
[----:B------:R-:W-:Y:S02]  /*08d0*/  USHF.L.U32 UR8, UR8, 0x1, URZ ;  /* 0x0000000108087899 */ /* 0x000fe400080006ff */
[----:B------:R-:W-:-:S04]  /*08e0*/  UIADD3 UR6, UPT, UPT, -UR6, 0x100000, URZ ;  /* 0x0010000006067890 */ /* 0x000fc8000fffe1ff */
[----:B------:R-:W-:Y:S02]  /*08f0*/  USHF.L.U32 UR7, UR6, 0xb, URZ ;  /* 0x0000000b06077899 */ /* 0x000fe400080006ff */
[----:B------:R-:W-:Y:S01]  /*0900*/  USHF.L.U32 UR6, UR6, 0x1, URZ ;  /* 0x0000000106067899 */ /* 0x000fe200080006ff */
[----:B------:R-:W-:Y:S01]  /*0910*/  ELECT P0, URZ, PT ;  /* 0x0000000000ff782f */ /* 0x000fe20003800000 */
[----:B---3--:R-:W-:Y:S01]  /*0920*/  ULEA UR4, UR5, UR4, 0x18 ;  /* 0x0000000405047291 */ /* 0x008fe2000f8ec0ff */
[----:B------:R-:W3:Y:S11]  /*0930*/  FENCE.VIEW.ASYNC.S ;  /* 0x00000000000073c6 */ /* 0x000ef60000000000 */
[----:B---3--:R3:W4:Y:S01]  /*0940*/  SYNCS.EXCH.64 URZ, [UR4+0xd0], UR8 ;  /* 0x0000d00804ff75b2 */ /* 0x0087220008000100 */
[----:B------:R3:W1:Y:S01]  /*0950*/  SYNCS.EXCH.64 URZ, [UR4+0xf0], UR6 ;  /* 0x0000f00604ff75b2 */ /* 0x0006620008000100 */
[----:B------:R3:W1:Y:S01]  /*0960*/  SYNCS.EXCH.64 URZ, [UR4+0xd8], UR8 ;  /* 0x0000d80804ff75b2 */ /* 0x0006620008000100 */
[----:B------:R3:W1:Y:S01]  /*0970*/  SYNCS.EXCH.64 URZ, [UR4+0xf8], UR6 ;  /* 0x0000f80604ff75b2 */ /* 0x0006620008000100 */
[----:B------:R3:W1:Y:S01]  /*0980*/  SYNCS.EXCH.64 URZ, [UR4+0xe0], UR8 ;  /* 0x0000e00804ff75b2 */ /* 0x0006620008000100 */
[----:B------:R3:W1:Y:S01]  /*0990*/  SYNCS.EXCH.64 URZ, [UR4+0x100], UR6 ;  /* 0x0001000604ff75b2 */ /* 0x0006620008000100 */
[----:B------:R3:W1:Y:S01]  /*09a0*/  SYNCS.EXCH.64 URZ, [UR4+0xe8], UR8 ;  /* 0x0000e80804ff75b2 */ /* 0x0006620008000100 */
[----:B------:R3:W1:Y:S01]  /*09b0*/  SYNCS.EXCH.64 URZ, [UR4+0x108], UR6 ;  /* 0x0001080604ff75b2 */ /* 0x0006620008000100 */
[----:B------:R-:W-:Y:S01]  /*09c0*/  NOP ;  /* 0x0000000000007918 */ /* 0x000fe20000000000 */
.L_x_11:
[----:B------:R-:W2:Y:S01]  /*09d0*/  SHFL.IDX PT, R0, R50, RZ, 0x1f ;  /* 0x00001fff32007589 */ /* 0x000ea200000e0000 */
[----:B------:R-:W-:Y:S01]  /*09e0*/  NOP ;  /* 0x0000000000007918 */ /* 0x000fe20000000000 */
[----:B--2---:R-:W-:-:S13]  /*09f0*/  ISETP.NE.AND P0, PT, R0, 0x3, PT ;  /* 0x000000030000780c */ /* 0x004fda0003f05270 */
[----:B------:R-:W-:Y:S05]  /*0a00*/  @P0 BRA `(.L_x_12) ;  /* 0x0000000000300947 */ /* 0x000fea0003800000 */
[----:B------:R-:W2:Y:S01]  /*0a10*/  S2UR UR5, SR_CgaCtaId ;  /* 0x00000000000579c3 */ /* 0x000ea20000008800 */
[----:B---3--:R-:W-:Y:S01]  /*0a20*/  UMOV UR4, 0x400 ;  /* 0x0000040000047882 */ /* 0x008fe20000000000 */
[----:B------:R-:W-:Y:S01]  /*0a30*/  UMOV UR6, 0x20 ;  /* 0x0000002000067882 */ /* 0x000fe20000000000 */
[----:B------:R-:W-:Y:S01]  /*0a40*/  ELECT P0, URZ, PT ;  /* 0x0000000000ff782f */ /* 0x000fe20003800000 */
[----:B------:R-:W-:-:S04]  /*0a50*/  UIADD3 UR6, UPT, UPT, -UR6, 0x100000, URZ ;  /* 0x0010000006067890 */ /* 0x000fc8000fffe1ff */
[----:B------:R-:W-:Y:S02]  /*0a60*/  USHF.L.U32 UR7, UR6, 0xb, URZ ;  /* 0x0000000b06077899 */ /* 0x000fe400080006ff */
[----:B------:R-:W-:Y:S02]  /*0a70*/  USHF.L.U32 UR6, UR6, 0x1, URZ ;  /* 0x0000000106067899 */ /* 0x000fe400080006ff */
[----:B--2---:R-:W-:Y:S01]  /*0a80*/  ULEA UR4, UR5, UR4, 0x18 ;  /* 0x0000000405047291 */ /* 0x004fe2000f8ec0ff */
[----:B------:R-:W2:Y:S11]  /*0a90*/  FENCE.VIEW.ASYNC.S ;  /* 0x00000000000073c6 */ /* 0x000eb60000000000 */
[----:B--2---:R2:W3:Y:S01]  /*0aa0*/  SYNCS.EXCH.64 URZ, [UR4+0x110], UR6 ;  /* 0x0001100604ff75b2 */ /* 0x0044e20008000100 */
[----:B------:R2:W1:Y:S01]  /*0ab0*/  SYNCS.EXCH.64 URZ, [UR4+0x118], UR6 ;  /* 0x0001180604ff75b2 */ /* 0x0004620008000100 */
[----:B------:R-:W-:Y:S01]  /*0ac0*/  NOP ;  /* 0x0000000000007918 */ /* 0x000fe20000000000 */
.L_x_12:
[----:B------:R-:W4:Y:S01]  /*0ad0*/  SHFL.IDX PT, R0, R50, RZ, 0x1f ;  /* 0x00001fff32007589 */ /* 0x000f2200000e0000 */
[----:B------:R-:W-:Y:S01]  /*0ae0*/  NOP ;  /* 0x0000000000007918 */ /* 0x000fe20000000000 */
[----:B----4-:R-:W-:-:S13]  /*0af0*/  ISETP.NE.AND P0, PT, R0, 0x4, PT ;  /* 0x000000040000780c */ /* 0x010fda0003f05270 */
[----:B------:R-:W-:Y:S05]  /*0b00*/  @P0 BRA `(.L_x_13) ;  /* 0x0000000000440947 */ /* 0x000fea0003800000 */
[----:B------:R-:W4:Y:S01]  /*0b10*/  S2UR UR5, SR_CgaCtaId ;  /* 0x00000000000579c3 */ /* 0x000f220000008800 */
[----:B--23--:R-:W-:Y:S01]  /*0b20*/  UMOV UR4, 0x1e0 ;  /* 0x000001e000047882 */ /* 0x00cfe20000000000 */
[----:B------:R-:W-:Y:S01]  /*0b30*/  UMOV UR6, 0x400 ;  /* 0x0000040000067882 */ /* 0x000fe20000000000 */
[----:B------:R-:W-:Y:S01]  /*0b40*/  USEL UR4, UR4, 0x1a0, UP3 ;  /* 0x000001a004047887 */ /* 0x000fe20009800000 */
[----:B------:R-:W-:Y:S01]  /*0b50*/  UMOV UR8, 0x1 ;  /* 0x0000000100087882 */ /* 0x000fe20000000000 */
[----:B------:R-:W-:Y:S01]  /*0b60*/  ELECT P0, URZ, PT ;  /* 0x0000000000ff782f */ /* 0x000fe20003800000 */
[----:B------:R-:W-:-:S04]  /*0b70*/  UIADD3 UR8, UPT, UPT, -UR8, 0x100000, URZ ;  /* 0x0010000008087890 */ /* 0x000fc8000fffe1ff */
[----:B------:R-:W-:Y:S02]  /*0b80*/  USHF.L.U32 UR9, UR8, 0xb, URZ ;  /* 0x0000000b08097899 */ /* 0x000fe400080006ff */
[----:B------:R-:W-:Y:S02]  /*0b90*/  USHF.L.U32 UR8, UR8, 0x1, URZ ;  /* 0x0000000108087899 */ /* 0x000fe400080006ff */
[----:B----4-:R-:W-:Y:S02]  /*0ba0*/  ULEA UR6, UR5, UR6, 0x18 ;  /* 0x0000000605067291 */ /* 0x010fe4000f8ec0ff */
[----:B------:R-:W-:-:S04]  /*0bb0*/  UIADD3 UR4, UPT, UPT, -UR4, 0x100000, URZ ;  /* 0x0010000004047890 */ /* 0x000fc8000fffe1ff */
[----:B------:R-:W-:Y:S02]  /*0bc0*/  USHF.L.U32 UR5, UR4, 0xb, URZ ;  /* 0x0000000b04057899 */ /* 0x000fe400080006ff */
[----:B------:R-:W-:Y:S01]  /*0bd0*/  USHF.L.U32 UR4, UR4, 0x1, URZ ;  /* 0x0000000104047899 */ /* 0x000fe200080006ff */
[----:B------:R-:W2:Y:S03]  /*0be0*/  FENCE.VIEW.ASYNC.S ;  /* 0x00000000000073c6 */ /* 0x000ea60000000000 */
[----:B--2---:R4:W2:Y:S08]  /*0bf0*/  SYNCS.EXCH.64 URZ, [UR6+0x120], UR8 ;  /* 0x0001200806ff75b2 */ /* 0x0048b00008000100 */
[----:B------:R4:W3:Y:S02]  /*0c00*/  SYNCS.EXCH.64 URZ, [UR6+0x128], UR4 ;  /* 0x0001280406ff75b2 */ /* 0x0008e40008000100 */
[----:B----4-:R-:W-:Y:S01]  /*0c10*/  NOP ;  /* 0x0000000000007918 */ /* 0x010fe20000000000 */
.L_x_13:
[----:B------:R-:W4:Y:S01]  /*0c20*/  SHFL.IDX PT, R0, R50, RZ, 0x1f ;  /* 0x00001fff32007589 */ /* 0x000f2200000e0000 */
[----:B------:R-:W-:Y:S01]  /*0c30*/  ISETP.NE.OR P1, PT, RZ, UR18, !P1 ;  /* 0x00000012ff007c0c */ /* 0x000fe2000cf25670 */
[----:B------:R-:W-:Y:S01]  /*0c40*/  NOP ;  /* 0x0000000000007918 */ /* 0x000fe20000000000 */
[----:B----4-:R-:W-:-:S13]  /*0c50*/  ISETP.NE.AND P0, PT, R0, 0x5, PT ;  /* 0x000000050000780c */ /* 0x010fda0003f05270 */
[----:B------:R-:W-:Y:S05]  /*0c60*/  @P0 BRA `(.L_x_14) ;  /* 0x0000000000480947 */ /* 0x000fea0003800000 */
[----:B------:R-:W4:Y:S01]  /*0c70*/  S2UR UR5, SR_CgaCtaId ;  /* 0x00000000000579c3 */ /* 0x000f220000008800 */
[----:B--23--:R-:W-:Y:S01]  /*0c80*/  UMOV UR4, 0x400 ;  /* 0x0000040000047882 */ /* 0x00cfe20000000000 */
        /* <DEDUP_REMOVED lines=9> */
[----:B----4-:R-:W-:Y:S01]  /*0d20*/  ULEA UR4, UR5, UR4, 0x18 ;  /* 0x0000000405047291 */ /* 0x010fe2000f8ec0ff */
[----:B------:R-:W2:Y:S11]  /*0d30*/  FENCE.VIEW.ASYNC.S ;  /* 0x00000000000073c6 */ /* 0x000eb60000000000 */
[----:B--2---:R4:W2:Y:S01]  /*0d40*/  SYNCS.EXCH.64 URZ, [UR4+0x130], UR6 ;  /* 0x0001300604ff75b2 */ /* 0x0048a20008000100 */
[----:B------:R4:W3:Y:S01]  /*0d50*/  SYNCS.EXCH.64 URZ, [UR4+0x140], UR8 ;  /* 0x0001400804ff75b2 */ /* 0x0008e20008000100 */
[----:B------:R4:W1:Y:S01]  /*0d60*/  SYNCS.EXCH.64 URZ, [UR4+0x138], UR6 ;  /* 0x0001380604ff75b2 */ /* 0x0008620008000100 */
[----:B------:R4:W1:Y:S02]  /*0d70*/  SYNCS.EXCH.64 URZ, [UR4+0x148], UR8 ;  /* 0x0001480804ff75b2 */ /* 0x0008640008000100 */
[----:B----4-:R-:W-:Y:S01]  /*0d80*/  NOP ;  /* 0x0000000000007918 */ /* 0x010fe20000000000 */
.L_x_14:
[----:B--23--:R-:W2:Y:S01]  /*0d90*/  S2UR UR7, SR_CgaCtaId ;  /* 0x00000000000779c3 */ /* 0x00cea20000008800 */
[----:B------:R-:W-:Y:S01]  /*0da0*/  VOTEU.ALL UP0, P1 ;  /* 0x0000000000ff7886 */ /* 0x000fe20000800000 */
[----:B------:R-:W-:Y:S01]  /*0db0*/  UMOV UR4, 0x20 ;  /* 0x0000002000047882 */ /* 0x000fe20000000000 */
[----:B------:R-:W-:Y:S01]  /*0dc0*/  NOP ;  /* 0x0000000000007918 */ /* 0x000fe20000000000 */
[----:B------:R-:W-:Y:S01]  /*0dd0*/  LOP3.LUT R3, R59, 0x1f, RZ, 0xc0, !PT ;  /* 0x0000001f3b037812 */ /* 0x000fe200078ec0ff */
[----:B------:R-:W-:Y:S01]  /*0de0*/  UISETP.NE.AND UP4, UPT, UR18, URZ, UPT ;  /* 0x000000ff1200728c */ /* 0x000fe2000bf85270 */
[----:B------:R-:W-:Y:S01]  /*0df0*/  @!UP0 UMOV UR6, 0x400 ;  /* 0x0000040000068882 */ /* 0x000fe20000000000 */
[----:B------:R-:W-:-:S04]  /*0e00*/  @!UP0 UIADD3 UR4, UPT, UPT, -UR4, 0x100000, URZ ;  /* 0x0010000004048890 */ /* 0x000fc8000fffe1ff */
[----:B------:R-:W-:Y:S02]  /*0e10*/  @!UP0 USHF.L.U32 UR5, UR4, 0xb, URZ ;  /* 0x0000000b04058899 */ /* 0x000fe400080006ff */
[----:B------:R-:W-:Y:S02]  /*0e20*/  @!UP0 USHF.L.U32 UR4, UR4, 0x1, URZ ;  /* 0x0000000104048899 */ /* 0x000fe400080006ff */
[----:B--2---:R-:W-:Y:S01]  /*0e30*/  @!UP0 ULEA UR6, UR7, UR6, 0x18 ;  /* 0x0000000607068291 */ /* 0x004fe2000f8ec0ff */
[----:B------:R-:W2:Y:S01]  /*0e40*/  LDCU UR7, c[0x0][0x36c] ;  /* 0x00006d80ff0777ac */ /* 0x000ea20008000800 */
[----:B------:R-:W-:Y:S01]  /*0e50*/  VOTEU.ALL UP0, P1 ;  /* 0x0000000000ff7886 */ /* 0x000fe20000800000 */
[----:B------:R-:W3:Y:S09]  /*0e60*/  FENCE.VIEW.ASYNC.S ;  /* 0x00000000000073c6 */ /* 0x000ef20000000000 */
[----:B---3--:R3:W4:Y:S01]  /*0e70*/  @!UP0 SYNCS.EXCH.64 URZ, [UR6+0x150], UR4 ;  /* 0x0001500406ff85b2 */ /* 0x0087220008000100 */
[----:B--2---:R-:W-:-:S09]  /*0e80*/  UISETP.EQ.U32.AND UP6, UPT, UR7, 0x1, UPT ;  /* 0x000000010700788c */ /* 0x004fd2000bfc2070 */
[----:B---3--:R-:W-:Y:S05]  /*0e90*/  BRA.U !UP6, `(.L_x_15) ;  /* 0x000000010e087547 */ /* 0x008fea000b800000 */
[----:B-1--4-:R-:W-:Y:S01]  /*0ea0*/  UCGABAR_ARV ;  /* 0x00000000000079c7 */ /* 0x012fe20008000000 */
[----:B------:R-:W-:Y:S05]  /*0eb0*/  BRA `(.L_x_16) ;  /* 0x0000000000047947 */ /* 0x000fea0003800000 */
.L_x_15:
[----:B-1--4-:R-:W-:Y:S01]  /*0ec0*/  NOP ;  /* 0x0000000000007918 */ /* 0x012fe20000000000 */
.L_x_16:
[----:B------:R-:W1:Y:S01]  /*0ed0*/  S2UR UR22, SR_CTAID.X ;  /* 0x00000000001679c3 */ /* 0x000e620000002500 */
[----:B------:R-:W-:-:S05]  /*0ee0*/  CS2R.32 R52, SR_CgaSize ;  /* 0x0000000000347805 */ /* 0x000fca0000008a00 */
[----:B------:R-:W-:-:S05]  /*0ef0*/  IMAD R52, R52, -0xa0, RZ ;  /* 0xffffff6034347824 */ /* 0x000fca00078e02ff */
[----:B------:R-:W-:-:S14]  /*0f00*/  R2UR UR5, R52 ;  /* 0x00000000340572ca */ /* 0x000fdc00000e0000 */
[----:B------:R-:W2:Y:S01]  /*0f10*/  LDCU UR5, c[0x0][UR5+0x2b0] ;  /* 0x00005600050577ac */ /* 0x000ea20008000800 */
[----:B------:R-:W-:-:S05]  /*0f20*/  CS2R.32 R52, SR_CgaSize ;  /* 0x0000000000347805 */ /* 0x000fca0000008a00 */
[----:B------:R-:W-:-:S05]  /*0f30*/  IMAD R52, R52, -0xa0, RZ ;  /* 0xffffff6034347824 */ /* 0x000fca00078e02ff */
[----:B------:R-:W-:-:S14]  /*0f40*/  R2UR UR4, R52 ;  /* 0x00000000340472ca */ /* 0x000fdc00000e0000 */
[----:B------:R-:W3:Y:S01]  /*0f50*/  LDCU UR4, c[0x0][UR4+0x2b4] ;  /* 0x00005680040477ac */ /* 0x000ee20008000800 */
[----:B------:R-:W4:Y:S01]  /*0f60*/  S2UR UR19, SR_CTAID.Y ;  /* 0x00000000001379c3 */ /* 0x000f220000002600 */
[----:B------:R-:W-:-:S05]  /*0f70*/  CS2R.32 R52, SR_CgaSize ;  /* 0x0000000000347805 */ /* 0x000fca0000008a00 */
[----:B------:R-:W-:-:S05]  /*0f80*/  IMAD R52, R52, -0xa0, RZ ;  /* 0xffffff6034347824 */ /* 0x000fca00078e02ff */
[----:B------:R-:W-:-:S14]  /*0f90*/  R2UR UR7, R52 ;  /* 0x00000000340772ca */ /* 0x000fdc00000e0000 */
[----:B------:R-:W3:Y:S01]  /*0fa0*/  LDCU UR7, c[0x0][UR7+0x2a0] ;  /* 0x00005400070777ac */ /* 0x000ee20008000800 */
[----:B------:R-:W-:-:S05]  /*0fb0*/  CS2R.32 R52, SR_CgaSize ;  /* 0x0000000000347805 */ /* 0x000fca0000008a00 */
[----:B------:R-:W-:-:S05]  /*0fc0*/  IMAD R52, R52, -0xa0, RZ ;  /* 0xffffff6034347824 */ /* 0x000fca00078e02ff */
[----:B------:R-:W-:-:S14]  /*0fd0*/  R2UR UR8, R52 ;  /* 0x00000000340872ca */ /* 0x000fdc00000e0000 */
[----:B------:R-:W3:Y:S01]  /*0fe0*/  LDCU UR8, c[0x0][UR8+0x2a4] ;  /* 0x00005480080877ac */ /* 0x000ee20008000800 */
[----:B------:R-:W3:Y:S01]  /*0ff0*/  LDCU UR20, c[0x0][0xb24] ;  /* 0x00016480ff1477ac */ /* 0x000ee20008000800 */
[----:B------:R-:W3:Y:S01]  /*1000*/  LDCU UR39, c[0x0][0xb24] ;  /* 0x00016480ff2777ac */ /* 0x000ee20008000800 */
[----:B-1----:R-:W-:Y:S01]  /*1010*/  I2FP.F32.U32 R2, UR22 ;  /* 0x0000001600027c45 */ /* 0x002fe20008201000 */
[----:B------:R-:W1:Y:S04]  /*1020*/  LDCU UR24, c[0x0][0xb30] ;  /* 0x00016600ff1877ac */ /* 0x000e680008000800 */
[----:B--2---:R-:W-:Y:S01]  /*1030*/  FMUL R2, R2, UR5 ;  /* 0x0000000502027c20 */ /* 0x004fe20008400000 */
[----:B----4-:R-:W-:-:S05]  /*1040*/  I2FP.F32.U32 R0, UR19 ;  /* 0x0000001300007c45 */ /* 0x010fca0008201000 */
[----:B------:R-:W2:Y:S01]  /*1050*/  F2I.U32.TRUNC.NTZ R2, R2 ;  /* 0x0000000200027305 */ /* 0x000ea2000020f000 */
[----:B---3--:R-:W-:-:S07]  /*1060*/  FMUL R0, R0, UR4 ;  /* 0x0000000400007c20 */ /* 0x008fce0008400000 */
[----:B------:R-:W3:Y:S01]  /*1070*/  F2I.U32.TRUNC.NTZ R0, R0 ;  /* 0x0000000000007305 */ /* 0x000ee2000020f000 */
[----:B--2---:R-:W-:Y:S02]  /*1080*/  R2UR UR4, R2 ;  /* 0x00000000020472ca */ /* 0x004fe400000e0000 */
[----:B------:R-:W-:Y:S02]  /*1090*/  PRMT R2, RZ, 0x7610, R2 ;  /* 0x00007610ff027816 */ /* 0x000fe40000000002 */
[----:B---3--:R-:W-:Y:S02]  /*10a0*/  R2UR UR6, R0 ;  /* 0x00000000000672ca */ /* 0x008fe400000e0000 */
[----:B------:R-:W-:-:S07]  /*10b0*/  PRMT R0, RZ, 0x7610, R0 ;  /* 0x00007610ff007816 */ /* 0x000fce0000000000 */
[----:B------:R-:W-:-:S04]  /*10c0*/  UIADD3 UR5, UPT, UPT, -UR4, URZ, URZ ;  /* 0x000000ff04057290 */ /* 0x000fc8000fffe1ff */
[----:B------:R-:W-:Y:S02]  /*10d0*/  UIMAD UR5, UR7, UR5, UR22 ;  /* 0x00000005070572a4 */ /* 0x000fe4000f8e0216 */
[----:B------:R-:W-:-:S04]  /*10e0*/  UIADD3 UR4, UPT, UPT, -UR6, URZ, URZ ;  /* 0x000000ff06047290 */ /* 0x000fc8000fffe1ff */
[----:B------:R-:W-:Y:S01]  /*10f0*/  IMAD.U32 R52, RZ, RZ, UR5 ;  /* 0x00000005ff347e24 */ /* 0x000fe2000f8e00ff */
[----:B------:R-:W-:-:S06]  /*1100*/  UIMAD UR4, UR8, UR4, UR19 ;  /* 0x00000004080472a4 */ /* 0x000fcc000f8e0213 */
[----:B------:R-:W-:Y:S01]  /*1110*/  IMAD.U32 R51, RZ, RZ, UR4 ;  /* 0x00000004ff337e24 */ /* 0x000fe2000f8e00ff */
[----:B-1----:R-:W-:Y:S06]  /*1120*/  BRA.U UP4, `(.L_x_17) ;  /* 0x0000000104307547 */ /* 0x002fec000b800000 */
[----:B------:R-:W-:Y:S01]  /*1130*/  R2UR UR5, R51 ;  /* 0x00000000330572ca */ /* 0x000fe200000e0000 */
[----:B------:R-:W-:Y:S01]  /*1140*/  UMOV UR7, 0x3 ;  /* 0x0000000300077882 */ /* 0x000fe20000000000 */
[----:B------:R-:W-:-:S11]  /*1150*/  R2UR UR4, R52 ;  /* 0x00000000340472ca */ /* 0x000fd600000e0000 */
[----:B------:R-:W-:-:S04]  /*1160*/  UISETP.NE.AND UP0, UPT, UR5, URZ, UPT ;  /* 0x000000ff0500728c */ /* 0x000fc8000bf05270 */
[----:B------:R-:W-:Y:S02]  /*1170*/  UISETP.LT.U32.OR UP0, UPT, UR4, 0x2, !UP0 ;  /* 0x000000020400788c */ /* 0x000fe4000c701470 */
[----:B------:R-:W-:Y:S02]  /*1180*/  ULOP3.LUT UR4, UR4, 0xfffffffe, URZ, 0xc0, !UPT ;  /* 0xfffffffe04047892 */ /* 0x000fe4000f8ec0ff */
[----:B------:R-:W-:Y:S02]  /*1190*/  USEL UR6, URZ, 0x1, !UP0 ;  /* 0x00000001ff067887 */ /* 0x000fe4000c000000 */
[----:B------:R-:W-:Y:S02]  /*11a0*/  USEL UR5, URZ, 0x2, !UP0 ;  /* 0x00000002ff057887 */ /* 0x000fe4000c000000 */
[----:B------:R-:W-:Y:S02]  /*11b0*/  USHF.L.U32 UR4, UR7, UR4, URZ ;  /* 0x0000000407047299 */ /* 0x000fe400080006ff */
[----:B------:R-:W-:-:S04]  /*11c0*/  UIADD3 UR5, UPT, UPT, UR6, UR5, URZ ;  /* 0x0000000506057290 */ /* 0x000fc8000fffe0ff */
[----:B------:R-:W-:Y:S02]  /*11d0*/  IMAD.U32 R0, RZ, RZ, UR4 ;  /* 0x00000004ff007e24 */ /* 0x000fe4000f8e00ff */
[----:B------:R-:W-:-:S07]  /*11e0*/  IMAD.U32 R2, RZ, RZ, UR5 ;  /* 0x00000005ff027e24 */ /* 0x000fce000f8e00ff */
.L_x_17:
[----:B------:R-:W1:Y:S01]  /*11f0*/  S2UR UR51, SR_CTAID.Z ;  /* 0x00000000003379c3 */ /* 0x000e620000002700 */
[----:B------:R-:W-:Y:S01]  /*1200*/  UISETP.GE.AND UP0, UPT, UR20, 0x1, UPT ;  /* 0x000000011400788c */ /* 0x000fe2000bf06270 */
[----:B------:R-:W-:-:S08]  /*1210*/  UMOV UR21, UR22 ;  /* 0x0000001600157c82 */ /* 0x000fd00008000000 */
[----:B------:R-:W-:Y:S05]  /*1220*/  BRA.U !UP0, `(.L_x_18) ;  /* 0x0000000108d47547 */ /* 0x000fea000b800000 */
[----:B------:R-:W2:Y:S01]  /*1230*/  LDCU.128 UR12, c[0x0][0xb10] ;  /* 0x00016200ff0c77ac */ /* 0x000ea20008000c00 */
[----:B------:R-:W3:Y:S01]  /*1240*/  LDCU UR23, c[0x0][0xb0c] ;  /* 0x00016180ff1777ac */ /* 0x000ee20008000800 */
[----:B------:R-:W4:Y:S01]  /*1250*/  LDCU UR6, c[0x0][0x370] ;  /* 0x00006e00ff0677ac */ /* 0x000f220008000800 */
[----:B------:R-:W1:Y:S01]  /*1260*/  LDCU UR7, c[0x0][0x374] ;  /* 0x00006e80ff0777ac */ /* 0x000e620008000800 */
[----:B------:R-:W1:Y:S01]  /*1270*/  LDCU UR21, c[0x0][0xb20] ;  /* 0x00016400ff1577ac */ /* 0x000e620008000800 */
[----:B--2---:R-:W-:Y:S02]  /*1280*/  UIMAD.WIDE.U32 UR4, UR22, UR12, URZ ;  /* 0x0000000c160472a5 */ /* 0x004fe4000f8e00ff */
[----:B---3--:R-:W-:Y:S01]  /*1290*/  UISETP.NE.AND UP0, UPT, UR23, 0x1, UPT ;  /* 0x000000011700788c */ /* 0x008fe2000bf05270 */
[----:B------:R-:W2:Y:S01]  /*12a0*/  LDCU.64 UR8, c[0x0][0xb28] ;  /* 0x00016500ff0877ac */ /* 0x000ea20008000a00 */
[----:B----4-:R-:W-:-:S03]  /*12b0*/  UIMAD.WIDE.U32 UR10, UR6, UR12, URZ ;  /* 0x0000000c060a72a5 */ /* 0x010fc6000f8e00ff */
[----:B------:R-:W-:Y:S01]  /*12c0*/  UMOV UR4, UR5 ;  /* 0x0000000500047c82 */ /* 0x000fe20008000000 */
[----:B------:R-:W-:Y:S02]  /*12d0*/  UISETP.NE.AND UP2, UPT, UR20, 0x1, UPT ;  /* 0x000000011400788c */ /* 0x000fe4000bf45270 */
[----:B------:R-:W-:Y:S01]  /*12e0*/  USHF.R.U32.HI UR4, URZ, UR13, UR4 ;  /* 0x0000000dff047299 */ /* 0x000fe20008011604 */
[----:B------:R-:W-:Y:S01]  /*12f0*/  UMOV UR10, UR11 ;  /* 0x0000000b000a7c82 */ /* 0x000fe20008000000 */
[----:B------:R-:W-:Y:S02]  /*1300*/  UIMAD.WIDE.U32 UR16, UR19, UR15, URZ ;  /* 0x0000000f131072a5 */ /* 0x000fe4000f8e00ff */
[----:B------:R-:W-:Y:S02]  /*1310*/  USEL UR5, UR22, UR4, !UP0 ;  /* 0x0000000416057287 */ /* 0x000fe4000c000000 */
[----:B------:R-:W-:Y:S02]  /*1320*/  @UP0 USHF.R.U32.HI UR6, URZ, UR13, UR10 ;  /* 0x0000000dff060299 */ /* 0x000fe4000801160a */
[----:B------:R-:W-:-:S02]  /*1330*/  UISETP.NE.AND UP0, UPT, UR14, 0x1, UPT ;  /* 0x000000010e00788c */ /* 0x000fc4000bf05270 */
[----:B-1----:R-:W-:Y:S02]  /*1340*/  UIMAD.WIDE.U32 UR10, UR7, UR15, URZ ;  /* 0x0000000f070a72a5 */ /* 0x002fe4000f8e00ff */
[----:B--2---:R-:W-:Y:S01]  /*1350*/  UIMAD.WIDE.U32 UR12, UR6, UR8, URZ ;  /* 0x00000008060c72a5 */ /* 0x004fe2000f8e00ff */
[----:B------:R-:W-:Y:S02]  /*1360*/  UMOV UR4, UR17 ;  /* 0x0000001100047c82 */ /* 0x000fe40008000000 */
[----:B------:R-:W-:Y:S02]  /*1370*/  USHF.R.U32.HI UR4, URZ, UR21, UR4 ;  /* 0x00000015ff047299 */ /* 0x000fe40008011604 */
[----:B------:R-:W-:Y:S02]  /*1380*/  UMOV UR10, UR11 ;  /* 0x0000000b000a7c82 */ /* 0x000fe40008000000 */
[----:B------:R-:W-:Y:S01]  /*1390*/  UMOV UR12, UR13 ;  /* 0x0000000d000c7c82 */ /* 0x000fe20008000000 */
[----:B------:R-:W-:-:S02]  /*13a0*/  @UP0 USHF.R.U32.HI UR7, URZ, UR21, UR10 ;  /* 0x00000015ff070299 */ /* 0x000fc4000801160a */
[----:B------:R-:W-:Y:S02]  /*13b0*/  USEL UR4, UR19, UR4, !UP0 ;  /* 0x0000000413047287 */ /* 0x000fe4000c000000 */
[----:B------:R-:W-:Y:S02]  /*13c0*/  UIMAD.WIDE.U32 UR10, UR7, UR8, URZ ;  /* 0x00000008070a72a5 */ /* 0x000fe4000f8e00ff */
[----:B------:R-:W-:Y:S02]  /*13d0*/  @UP2 USHF.R.U32.HI UR6, URZ, UR9, UR12 ;  /* 0x00000009ff062299 */ /* 0x000fe4000801160c */
[----:B------:R-:W-:Y:S02]  /*13e0*/  UIMAD.WIDE.U32 UR12, UR4, UR8, URZ ;  /* 0x00000008040c72a5 */ /* 0x000fe4000f8e00ff */
[----:B------:R-:W-:Y:S01]  /*13f0*/  UIADD3 UR21, UPT, UPT, -UR5, URZ, URZ ;  /* 0x000000ff05157290 */ /* 0x000fe2000fffe1ff */
[----:B------:R-:W-:Y:S02]  /*1400*/  UMOV UR10, UR11 ;  /* 0x0000000b000a7c82 */ /* 0x000fe40008000000 */
[----:B------:R-:W-:-:S02]  /*1410*/  @UP2 USHF.R.U32.HI UR7, URZ, UR9, UR10 ;  /* 0x00000009ff072299 */ /* 0x000fc4000801160a */
[----:B------:R-:W-:Y:S02]  /*1420*/  UIMAD UR10, UR6, UR20, URZ ;  /* 0x00000014060a72a4 */ /* 0x000fe4000f8e02ff */
[----:B------:R-:W-:Y:S02]  /*1430*/  UIMAD UR7, UR7, UR20, URZ ;  /* 0x00000014070772a4 */ /* 0x000fe4000f8e02ff */
[----:B------:R-:W-:Y:S02]  /*1440*/  UIMAD UR21, UR23, UR21, UR22 ;  /* 0x00000015171572a4 */ /* 0x000fe4000f8e0216 */
[----:B------:R-:W-:-:S03]  /*1450*/  UISETP.GE.AND UP0, UPT, UR4, UR7, UPT ;  /* 0x000000070400728c */ /* 0x000fc6000bf06270 */
[----:B------:R-:W-:Y:S01]  /*1460*/  UMOV UR7, UR13 ;  /* 0x0000000d00077c82 */ /* 0x000fe20008000000 */
[----:B------:R-:W-:Y:S02]  /*1470*/  UISETP.GE.OR UP0, UPT, UR5, UR10, UP0 ;  /* 0x0000000a0500728c */ /* 0x000fe40008706670 */
[----:B------:R-:W-:Y:S02]  /*1480*/  UIMAD.WIDE.U32 UR10, UR5, UR8, URZ ;  /* 0x00000008050a72a5 */ /* 0x000fe4000f8e00ff */
[----:B------:R-:W-:Y:S02]  /*1490*/  USHF.R.U32.HI UR7, URZ, UR9, UR7 ;  /* 0x00000009ff077299 */ /* 0x000fe40008011607 */
[----:B------:R-:W-:Y:S02]  /*14a0*/  UIADD3 UR10, UPT, UPT, -UR4, URZ, URZ ;  /* 0x000000ff040a7290 */ /* 0x000fe4000fffe1ff */
[----:B------:R-:W-:Y:S02]  /*14b0*/  USEL UR7, UR4, UR7, !UP2 ;  /* 0x0000000704077287 */ /* 0x000fe4000d000000 */
[----:B------:R-:W-:Y:S01]  /*14c0*/  UIMAD UR10, UR14, UR10, UR19 ;  /* 0x0000000a0e0a72a4 */ /* 0x000fe2000f8e0213 */
[----:B------:R-:W-:-:S02]  /*14d0*/  @!UP0 UMOV UR8, UR11 ;  /* 0x0000000b00088c82 */ /* 0x000fc40008000000 */
[----:B------:R-:W-:Y:S02]  /*14e0*/  @!UP0 USHF.R.U32.HI UR8, URZ, UR9, UR8 ;  /* 0x00000009ff088299 */ /* 0x000fe40008011608 */
[----:B------:R-:W-:Y:S02]  /*14f0*/  UIADD3 UR9, UPT, UPT, -UR7, URZ, URZ ;  /* 0x000000ff07097290 */ /* 0x000fe4000fffe1ff */
[----:B------:R-:W-:Y:S02]  /*1500*/  @!UP0 USEL UR8, UR5, UR8, !UP2 ;  /* 0x0000000805088287 */ /* 0x000fe4000d000000 */
[----:B------:R-:W-:Y:S02]  /*1510*/  UIMAD UR9, UR20, UR9, UR4 ;  /* 0x00000009140972a4 */ /* 0x000fe4000f8e0204 */
[----:B------:R-:W-:Y:S02]  /*1520*/  @!UP0 UIADD3 UR7, UPT, UPT, UR7, -UR8, URZ ;  /* 0x8000000807078290 */ /* 0x000fe4000fffe0ff */
[----:B------:R-:W-:-:S02]  /*1530*/  @!UP0 UIMAD UR6, UR9, UR6, UR8 ;  /* 0x00000006090682a4 */ /* 0x000fc4000f8e0208 */
[----:B------:R-:W-:-:S04]  /*1540*/  @!UP0 UIMAD UR4, UR7, UR20, UR5 ;  /* 0x00000014070482a4 */ /* 0x000fc8000f8e0205 */
[----:B------:R-:W-:Y:S01]  /*1550*/  UIMAD UR19, UR4, UR14, UR10 ;  /* 0x0000000e041372a4 */ /* 0x000fe2000f8e020a */
[----:B------:R-:W-:Y:S02]  /*1560*/  @!UP0 UMOV UR5, UR6 ;  /* 0x0000000600058c82 */ /* 0x000fe40008000000 */
[----:B------:R-:W-:-:S12]  /*1570*/  UIMAD UR21, UR5, UR23, UR21 ;  /* 0x00000017051572a4 */ /* 0x000fd8000f8e0215 */
.L_x_18:
[----:B------:R-:W-:-:S09]  /*1580*/  UISETP.NE.AND UP0, UPT, UR24, 0x1, UPT ;  /* 0x000000011800788c */ /* 0x000fd2000bf05270 */
[----:B------:R-:W-:Y:S05]  /*1590*/  BRA.U UP0, `(.L_x_19) ;  /* 0x0000000100407547 */ /* 0x000fea000b800000 */
[----:B------:R-:W2:Y:S01]  /*15a0*/  LDCU.128 UR8, c[0x0][0xb10] ;  /* 0x00016200ff0877ac */ /* 0x000ea20008000c00 */
[----:B------:R-:W3:Y:S01]  /*15b0*/  LDCU UR12, c[0x0][0xb0c] ;  /* 0x00016180ff0c77ac */ /* 0x000ee20008000800 */
[----:B------:R-:W4:Y:S01]  /*15c0*/  LDCU UR13, c[0x0][0xb20] ;  /* 0x00016400ff0d77ac */ /* 0x000f220008000800 */
[----:B--2---:R-:W-:Y:S02]  /*15d0*/  UIMAD.WIDE.U32 UR4, UR21, UR8, URZ ;  /* 0x00000008150472a5 */ /* 0x004fe4000f8e00ff */
[----:B------:R-:W-:Y:S02]  /*15e0*/  UIMAD.WIDE.U32 UR6, UR19, UR11, URZ ;  /* 0x0000000b130672a5 */ /* 0x000fe4000f8e00ff */
[----:B---3--:R-:W-:Y:S02]  /*15f0*/  UISETP.NE.AND UP0, UPT, UR12, 0x1, UPT ;  /* 0x000000010c00788c */ /* 0x008fe4000bf05270 */
[----:B------:R-:W-:-:S03]  /*1600*/  USHF.R.U32.HI UR5, URZ, UR9, UR5 ;  /* 0x00000009ff057299 */ /* 0x000fc60008011605 */
[----:B------:R-:W-:Y:S01]  /*1610*/  UMOV UR4, UR7 ;  /* 0x0000000700047c82 */ /* 0x000fe20008000000 */
[----:B------:R-:W-:Y:S02]  /*1620*/  USEL UR5, UR21, UR5, !UP0 ;  /* 0x0000000515057287 */ /* 0x000fe4000c000000 */
[----:B------:R-:W-:Y:S02]  /*1630*/  UISETP.NE.AND UP0, UPT, UR10, 0x1, UPT ;  /* 0x000000010a00788c */ /* 0x000fe4000bf05270 */
[----:B----4-:R-:W-:-:S04]  /*1640*/  USHF.R.U32.HI UR4, URZ, UR13, UR4 ;  /* 0x0000000dff047299 */ /* 0x010fc80008011604 */
[----:B------:R-:W-:-:S04]  /*1650*/  USEL UR4, UR19, UR4, !UP0 ;  /* 0x0000000413047287 */ /* 0x000fc8000c000000 */
[----:B------:R-:W-:Y:S02]  /*1660*/  UIADD3 UR6, UPT, UPT, -UR4, UR5, URZ ;  /* 0x0000000504067290 */ /* 0x000fe4000fffe1ff */
[----:B------:R-:W-:Y:S02]  /*1670*/  UIADD3 UR4, UPT, UPT, UR4, -UR5, URZ ;  /* 0x8000000504047290 */ /* 0x000fe4000fffe0ff */
[----:B------:R-:W-:Y:S02]  /*1680*/  UIMAD UR19, UR6, UR10, UR19 ;  /* 0x0000000a061372a4 */ /* 0x000fe4000f8e0213 */
[----:B------:R-:W-:-:S12]  /*1690*/  UIMAD UR21, UR4, UR12, UR21 ;  /* 0x0000000c041572a4 */ /* 0x000fd8000f8e0215 */
.L_x_19:
[----:B------:R-:W-:Y:S05]  /*16a0*/  BRA.U !UP6, `(.L_x_20) ;  /* 0x000000010e0c7547 */ /* 0x000fea000b800000 */
[----:B------:R-:W-:Y:S01]  /*16b0*/  UCGABAR_WAIT ;  /* 0x0000000000007dc7 */ /* 0x000fe20008000000 */
[----:B------:R-:W-:Y:S01]  /*16c0*/  CCTL.IVALL ;  /* 0x00000000ff00798f */ /* 0x000fe20002000000 */
[----:B------:R-:W-:Y:S05]  /*16d0*/  BRA `(.L_x_21) ;  /* 0x0000000000047947 */ /* 0x000fea0003800000 */
.L_x_20:
[----:B------:R-:W-:Y:S06]  /*16e0*/  BAR.SYNC.DEFER_BLOCKING 0x0 ;  /* 0x0000000000007b1d */ /* 0x000fec0000010000 */
.L_x_21:
[----:B------:R-:W-:Y:S05]  /*16f0*/  BRA.U UP5, `(.L_x_22) ;  /* 0x0000001d05d87547 */ /* 0x000fea000b800000 */
[----:B------:R-:W2:Y:S01]  /*1700*/  LDCU UR8, c[0x0][0x390] ;  /* 0x00007200ff0877ac */ /* 0x000ea20008000800 */
[----:B------:R-:W-:Y:S01]  /*1710*/  PLOP3.LUT P1, PT, PT, PT, UP3, 0x80, 0x8 ;  /* 0x000000000008781c */ /* 0x000fe20003f2f038 */
[----:B------:R-:W-:Y:S01]  /*1720*/  IMAD.MOV.U32 R2, RZ, RZ, RZ ;  /* 0x000000ffff027224 */ /* 0x000fe200078e00ff */
[----:B------:R-:W-:Y:S01]  /*1730*/  ISETP.EQ.OR P2, PT, R3, RZ, P3 ;  /* 0x000000ff0300720c */ /* 0x000fe20001f42670 */
[----:B------:R-:W3:Y:S01]  /*1740*/  LDCU UR7, c[0x0][0x5c0] ;  /* 0x0000b800ff0777ac */ /* 0x000ee20008000800 */
[----:B------:R-:W-:Y:S01]  /*1750*/  PLOP3.LUT P1, PT, P1, PT, PT, 0x8, 0x80 ;  /* 0x000000000080781c */ /* 0x000fe20000f2e170 */
[----:B------:R-:W-:Y:S02]  /*1760*/  UISETP.NE.AND UP0, UPT, UR18, URZ, UPT ;  /* 0x000000ff1200728c */ /* 0x000fe4000bf05270 */
[----:B------:R-:W-:Y:S02]  /*1770*/  USHF.L.U32 UR6, UR22, 0x6, URZ ;  /* 0x0000000616067899 */ /* 0x000fe400080006ff */
[----:B------:R-:W-:Y:S01]  /*1780*/  USEL UR38, UR66, 0x2, UP0 ;  /* 0x0000000242267887 */ /* 0x000fe20008000000 */
[----:B------:R-:W4:Y:S01]  /*1790*/  LDCU UR50, c[0x0][0x370] ;  /* 0x00006e00ff3277ac */ /* 0x000f220008000800 */
[----:B--2---:R-:W-:Y:S01]  /*17a0*/  UIADD3 UR5, UPT, UPT, UR8, 0x3f, URZ ;  /* 0x0000003f08057890 */ /* 0x004fe2000fffe0ff */
[----:B------:R-:W2:Y:S03]  /*17b0*/  LDCU.64 UR42, c[0x0][0x348] ;  /* 0x00006900ff2a77ac */ /* 0x000ea60008000a00 */
[----:B------:R-:W-:-:S02]  /*17c0*/  USHF.R.S32.HI UR4, URZ, 0x1f, UR5 ;  /* 0x0000001fff047899 */ /* 0x000fc40008011405 */
[----:B---3--:R-:W-:Y:S02]  /*17d0*/  UIADD3 UR7, UPT, UPT, UR7, 0x7f, URZ ;  /* 0x0000007f07077890 */ /* 0x008fe4000fffe0ff */
[----:B------:R-:W-:Y:S02]  /*17e0*/  ULEA.HI UR4, UR4, UR5, URZ, 0x6 ;  /* 0x0000000504047291 */ /* 0x000fe4000f8f30ff */
[----:B------:R-:W-:Y:S02]  /*17f0*/  UIADD3 UR5, UPT, UPT, UR8, -0x1, URZ ;  /* 0xffffffff08057890 */ /* 0x000fe4000fffe0ff */
[----:B------:R-:W-:Y:S02]  /*1800*/  USHF.R.S32.HI UR52, URZ, 0x6, UR4 ;  /* 0x00000006ff347899 */ /* 0x000fe40008011404 */
[----:B------:R-:W-:Y:S02]  /*1810*/  UISETP.GE.U32.AND UP1, UPT, UR5, -0x7f, UPT ;  /* 0xffffff810500788c */ /* 0x000fe4000bf26070 */
[----:B------:R-:W-:-:S02]  /*1820*/  UISETP.LT.U32.AND UP0, UPT, UR52, 0xd, UPT ;  /* 0x0000000d3400788c */ /* 0x000fc4000bf01070 */
[----:B------:R-:W-:Y:S02]  /*1830*/  USHF.R.S32.HI UR4, URZ, 0x1f, UR7 ;  /* 0x0000001fff047899 */ /* 0x000fe40008011407 */
[----:B-1----:R-:W-:Y:S02]  /*1840*/  USEL UR51, UR52, 0xd, UP0 ;  /* 0x0000000d34337887 */ /* 0x002fe40008000000 */
[----:B------:R-:W-:Y:S02]  /*1850*/  ULEA.HI UR4, UR4, UR7, URZ, 0x7 ;  /* 0x0000000704047291 */ /* 0x000fe4000f8f38ff */
[----:B------:R-:W-:Y:S02]  /*1860*/  UIADD3 UR37, UPT, UPT, UR51, -0x1, URZ ;  /* 0xffffffff33257890 */ /* 0x000fe4000fffe0ff */
[----:B------:R-:W-:Y:S02]  /*1870*/  @UP1 UIADD3 UR37, UPT, UPT, UR51, URZ, URZ ;  /* 0x000000ff33251290 */ /* 0x000fe4000fffe0ff */
[----:B------:R-:W-:-:S02]  /*1880*/  ULOP3.LUT UR49, UR6, 0x40, URZ, 0xc0, !UPT ;  /* 0x0000004006317892 */ /* 0x000fc4000f8ec0ff */
[----:B------:R-:W-:Y:S01]  /*1890*/  UIADD3 UR54, UPT, UPT, UR8, 0x7e, URZ ;  /* 0x0000007e08367890 */ /* 0x000fe2000fffe0ff */
[----:B------:R-:W1:Y:S01]  /*18a0*/  LDCU UR48, c[0x0][0x374] ;  /* 0x00006e80ff3077ac */ /* 0x000e620008000800 */
[----:B------:R-:W-:Y:S02]  /*18b0*/  USHF.R.S32.HI UR47, URZ, 0x7, UR4 ;  /* 0x00000007ff2f7899 */ /* 0x000fe40008011404 */
[----:B------:R-:W-:Y:S02]  /*18c0*/  UIADD3 UR53, UPT, UPT, UR52, -UR51, URZ ;  /* 0x8000003334357290 */ /* 0x000fe4000fffe0ff */
[----:B------:R-:W-:Y:S01]  /*18d0*/  UIADD3 UR37, UPT, UPT, UR37, 0x1, URZ ;  /* 0x0000000125257890 */ /* 0x000fe2000fffe0ff */
[----:B------:R-:W-:Y:S01]  /*18e0*/  UMOV UR23, 0x1 ;  /* 0x0000000100177882 */ /* 0x000fe20000000000 */
[----:B--2-4-:R-:W-:-:S10]  /*18f0*/  UMOV UR28, URZ ;  /* 0x000000ff001c7c82 */ /* 0x014fd40008000000 */
.L_x_40:
[----:B------:R-:W-:Y:S01]  /*1900*/  IMAD.U32 R4, RZ, RZ, UR47 ;  /* 0x0000002fff047e24 */ /* 0x000fe2000f8e00ff */
[----:B------:R-:W2:Y:S04]  /*1910*/  LDCU UR46, c[0x0][0x5c4] ;  /* 0x0000b880ff2e77ac */ /* 0x000ea80008000800 */
[-C--:B------:R-:W-:Y:S01]  /*1920*/  IABS R0, R4.reuse ;  /* 0x0000000400007213 */ /* 0x080fe20000000000 */
[----:B------:R-:W-:Y:S01]  /*1930*/  UMOV UR29, 0x400 ;  /* 0x00000400001d7882 */ /* 0x000fe20000000000 */
[----:B------:R-:W-:Y:S01]  /*1940*/  IABS R4, R4 ;  /* 0x0000000400047213 */ /* 0x000fe20000000000 */
[----:B------:R-:W-:Y:S01]  /*1950*/  UMOV UR15, URZ ;  /* 0x000000ff000f7c82 */ /* 0x000fe20008000000 */
[----:B------:R-:W-:Y:S01]  /*1960*/  R2UR UR6, R0 ;  /* 0x00000000000672ca */ /* 0x000fe200000e0000 */
[----:B--2---:R-:W-:-:S12]  /*1970*/  IMAD.U32 R3, RZ, RZ, UR46 ;  /* 0x0000002eff037e24 */ /* 0x004fd8000f8e00ff */
[----:B------:R-:W2:Y:S08]  /*1980*/  I2F.RP R0, UR6 ;  /* 0x0000000600007d06 */ /* 0x000eb00008209400 */
[----:B--2---:R-:W2:Y:S02]  /*1990*/  MUFU.RCP R0, R0 ;  /* 0x0000000000007308 */ /* 0x004ea40000001000 */
[----:B--2---:R-:W-:-:S06]  /*19a0*/  VIADD R0, R0, 0xffffffe ;  /* 0x0ffffffe00007836 */ /* 0x004fcc0000000000 */
[----:B------:R-:W2:Y:S02]  /*19b0*/  F2I.FTZ.U32.TRUNC.NTZ R0, R0 ;  /* 0x0000000000007305 */ /* 0x000ea4000021f000 */
[----:B--2---:R-:W-:Y:S02]  /*19c0*/  R2UR UR5, R0 ;  /* 0x00000000000572ca */ /* 0x004fe400000e0000 */
[----:B------:R-:W-:Y:S01]  /*19d0*/  IABS R0, R3 ;  /* 0x0000000300007213 */ /* 0x000fe20000000000 */
[----:B------:R-:W-:-:S03]  /*19e0*/  IMAD.U32 R3, RZ, RZ, UR19 ;  /* 0x00000013ff037e24 */ /* 0x000fc6000f8e00ff */
[----:B------:R-:W-:Y:S01]  /*19f0*/  R2UR UR8, R0 ;  /* 0x00000000000872ca */ /* 0x000fe200000e0000 */
[----:B------:R-:W-:Y:S01]  /*1a00*/  IMAD.MOV R0, RZ, RZ, -R4 ;  /* 0x000000ffff007224 */ /* 0x000fe200078e0a04 */
[----:B------:R-:W-:-:S04]  /*1a10*/  IABS R3, R3 ;  /* 0x0000000300037213 */ /* 0x000fc80000000000 */
[----:B------:R-:W-:Y:S01]  /*1a20*/  R2UR UR9, R3 ;  /* 0x00000000030972ca */ /* 0x000fe200000e0000 */
[----:B------:R-:W-:-:S04]  /*1a30*/  UIADD3 UR4, UPT, UPT, URZ, -UR5, URZ ;  /* 0x80000005ff047290 */ /* 0x000fc8000fffe0ff */
[----:B------:R-:W-:Y:S02]  /*1a40*/  UIMAD UR7, UR4, UR6, URZ ;  /* 0x00000006040772a4 */ /* 0x000fe4000f8e02ff */
[----:B------:R-:W2:Y:S01]  /*1a50*/  I2F.RP R3, UR8 ;  /* 0x0000000800037d06 */ /* 0x000ea20008209400 */
[----:B------:R-:W-:Y:S02]  /*1a60*/  UMOV UR4, URZ ;  /* 0x000000ff00047c82 */ /* 0x000fe40008000000 */
[----:B------:R-:W-:Y:S02]  /*1a70*/  UIMAD.WIDE.U32 UR4, UR5, UR7, UR4 ;  /* 0x00000007050472a5 */ /* 0x000fe4000f8e0004 */
[----:B------:R-:W-:-:S05]  /*1a80*/  R2UR UR7, R0 ;  /* 0x00000000000772ca */ /* 0x000fca00000e0000 */
[----:B------:R-:W-:Y:S02]  /*1a90*/  UMOV UR4, UR5 ;  /* 0x0000000500047c82 */ /* 0x000fe40008000000 */
[----:B------:R-:W-:Y:S01]  /*1aa0*/  UIMAD.WIDE.U32 UR4, UR4, UR9, URZ ;  /* 0x00000009040472a5 */ /* 0x000fe2000f8e00ff */
[----:B--2---:R-:W2:Y:S06]  /*1ab0*/  MUFU.RCP R0, R3 ;  /* 0x0000000300007308 */ /* 0x004eac0000001000 */
[----:B------:R-:W-:Y:S02]  /*1ac0*/  UMOV UR4, UR5 ;  /* 0x0000000500047c82 */ /* 0x000fe40008000000 */
[----:B------:R-:W-:-:S04]  /*1ad0*/  UIMAD UR5, UR4, UR7, UR9 ;  /* 0x00000007040572a4 */ /* 0x000fc8000f8e0209 */
[----:B------:R-:W-:Y:S01]  /*1ae0*/  UISETP.GT.U32.AND UP0, UPT, UR6, UR5, UPT ;  /* 0x000000050600728c */ /* 0x000fe2000bf04070 */
[----:B--2---:R-:W-:Y:S02]  /*1af0*/  VIADD R0, R0, 0xffffffe ;  /* 0x0ffffffe00007836 */ /* 0x004fe40000000000 */
[----:B------:R-:W-:-:S08]  /*1b00*/  IMAD.U32 R3, RZ, RZ, UR23 ;  /* 0x00000017ff037e24 */ /* 0x000fd0000f8e00ff */
[----:B------:R-:W-:Y:S01]  /*1b10*/  @!UP0 UIADD3 UR5, UPT, UPT, UR5, -UR6, URZ ;  /* 0x8000000605058290 */ /* 0x000fe2000fffe0ff */
[----:B------:R-:W2:Y:S01]  /*1b20*/  F2I.FTZ.U32.TRUNC.NTZ R0, R0 ;  /* 0x0000000000007305 */ /* 0x000ea2000021f000 */
[----:B------:R-:W-:Y:S01]  /*1b30*/  @!UP0 UIADD3 UR4, UPT, UPT, UR4, 0x1, URZ ;  /* 0x0000000104048890 */ /* 0x000fe2000fffe0ff */
[----:B------:R-:W-:Y:S01]  /*1b40*/  SHF.L.U32 R3, R3, 0x1f, RZ ;  /* 0x0000001f03037819 */ /* 0x000fe200000006ff */
[----:B------:R-:W-:Y:S01]  /*1b50*/  UISETP.GE.U32.AND UP1, UPT, UR5, UR6, UPT ;  /* 0x000000060500728c */ /* 0x000fe2000bf26070 */
[----:B------:R-:W3:Y:S01]  /*1b60*/  S2UR UR6, SR_CgaCtaId ;  /* 0x00000000000679c3 */ /* 0x000ee20000008800 */
[----:B------:R-:W-:-:S04]  /*1b70*/  ULOP3.LUT UR5, UR19, UR47, URZ, 0x3c, !UPT ;  /* 0x0000002f13057292 */ /* 0x000fc8000f8e3cff */
[----:B------:R-:W-:-:S05]  /*1b80*/  UISETP.GE.AND UP0, UPT, UR5, URZ, UPT ;  /* 0x000000ff0500728c */ /* 0x000fca000bf06270 */
[----:B------:R-:W-:Y:S01]  /*1b90*/  @UP1 UIADD3 UR4, UPT, UPT, UR4, 0x1, URZ ;  /* 0x0000000104041890 */ /* 0x000fe2000fffe0ff */
[----:B--2---:R-:W-:Y:S01]  /*1ba0*/  R2UR UR7, R0 ;  /* 0x00000000000772ca */ /* 0x004fe200000e0000 */
[----:B------:R-:W-:-:S05]  /*1bb0*/  UISETP.NE.AND UP1, UPT, UR47, URZ, UPT ;  /* 0x000000ff2f00728c */ /* 0x000fca000bf25270 */
[----:B------:R-:W-:Y:S02]  /*1bc0*/  UMOV UR5, UR4 ;  /* 0x0000000400057c82 */ /* 0x000fe40008000000 */
[----:B------:R-:W-:-:S04]  /*1bd0*/  @!UP0 UIADD3 UR5, UPT, UPT, -UR5, URZ, URZ ;  /* 0x000000ff05058290 */ /* 0x000fc8000fffe1ff */
[----:B------:R-:W-:Y:S02]  /*1be0*/  @!UP1 ULOP3.LUT UR5, URZ, UR47, URZ, 0x33, !UPT ;  /* 0x0000002fff059292 */ /* 0x000fe4000f8e33ff */
[----:B---3--:R-:W-:Y:S02]  /*1bf0*/  ULEA UR29, UR6, UR29, 0x18 ;  /* 0x0000001d061d7291 */ /* 0x008fe4000f8ec0ff */
[----:B------:R-:W-:Y:S02]  /*1c00*/  UIADD3 UR4, UPT, UPT, URZ, -UR7, URZ ;  /* 0x80000007ff047290 */ /* 0x000fe4000fffe0ff */
[----:B------:R-:W-:Y:S01]  /*1c10*/  IMAD.U32 R0, RZ, RZ, UR5 ;  /* 0x00000005ff007e24 */ /* 0x000fe2000f8e00ff */
[----:B------:R-:W-:Y:S02]  /*1c20*/  ULEA UR6, UR28, UR29, 0x3 ;  /* 0x0000001d1c067291 */ /* 0x000fe4000f8e18ff */
[----:B------:R-:W-:Y:S02]  /*1c30*/  UIMAD UR4, UR4, UR8, URZ ;  /* 0x00000008040472a4 */ /* 0x000fe4000f8e02ff */
[----:B------:R-:W-:-:S04]  /*1c40*/  IABS R0, R0 ;  /* 0x0000000000007213 */ /* 0x000fc80000000000 */
[----:B------:R-:W-:Y:S01]  /*1c50*/  R2UR UR9, R0 ;  /* 0x00000000000972ca */ /* 0x000fe200000e0000 */
[----:B------:R2:W3:Y:S01]  /*1c60*/  SYNCS.PHASECHK.TRANS64.TRYWAIT P0, [UR6+0x68], R3 ;  /* 0x00006803ff0075a7 */ /* 0x0004e20008001106 */
[----:B------:R-:W-:Y:S02]  /*1c70*/  UMOV UR6, URZ ;  /* 0x000000ff00067c82 */ /* 0x000fe40008000000 */
[----:B------:R-:W-:-:S07]  /*1c80*/  UIMAD.WIDE.U32 UR6, UR7, UR4, UR6 ;  /* 0x00000004070672a5 */ /* 0x000fce000f8e0006 */
[----:B------:R-:W-:Y:S02]  /*1c90*/  UMOV UR6, UR7 ;  /* 0x0000000700067c82 */ /* 0x000fe40008000000 */
[----:B------:R-:W-:-:S07]  /*1ca0*/  UIMAD.WIDE.U32 UR6, UR6, UR9, URZ ;  /* 0x00000009060672a5 */ /* 0x000fce000f8e00ff */
[----:B------:R-:W-:Y:S02]  /*1cb0*/  UMOV UR4, UR7 ;  /* 0x0000000700047c82 */ /* 0x000fe40008000000 */
[----:B------:R-:W-:-:S04]  /*1cc0*/  UIADD3 UR6, UPT, UPT, -UR4, URZ, URZ ;  /* 0x000000ff04067290 */ /* 0x000fc8000fffe1ff */
[----:B------:R-:W-:-:S04]  /*1cd0*/  UIMAD UR6, UR8, UR6, UR9 ;  /* 0x00000006080672a4 */ /* 0x000fc8000f8e0209 */
[----:B------:R-:W-:-:S11]  /*1ce0*/  UISETP.GT.U32.AND UP0, UPT, UR8, UR6, UPT ;  /* 0x000000060800728c */ /* 0x000fd6000bf04070 */
[----:B------:R-:W-:Y:S02]  /*1cf0*/  @!UP0 UIADD3 UR6, UPT, UPT, UR6, -UR8, URZ ;  /* 0x8000000806068290 */ /* 0x000fe4000fffe0ff */
[----:B------:R-:W-:Y:S02]  /*1d00*/  @!UP0 UIADD3 UR4, UPT, UPT, UR4, 0x1, URZ ;  /* 0x0000000104048890 */ /* 0x000fe4000fffe0ff */
[----:B------:R-:W-:Y:S02]  /*1d10*/  UISETP.GE.U32.AND UP1, UPT, UR6, UR8, UPT ;  /* 0x000000080600728c */ /* 0x000fe4000bf26070 */
[----:B------:R-:W-:-:S04]  /*1d20*/  ULOP3.LUT UR6, UR5, UR46, URZ, 0x3c, !UPT ;  /* 0x0000002e05067292 */ /* 0x000fc8000f8e3cff */
[----:B------:R-:W-:Y:S02]  /*1d30*/  UISETP.GE.AND UP0, UPT, UR6, URZ, UPT ;  /* 0x000000ff0600728c */ /* 0x000fe4000bf06270 */
[----:B------:R-:W-:-:S03]  /*1d40*/  ULEA.HI UR6, UR21, UR21, URZ, 0x1 ;  /* 0x0000001515067291 */ /* 0x000fc6000f8f08ff */
[----:B------:R-:W-:Y:S02]  /*1d50*/  @UP1 UIADD3 UR4, UPT, UPT, UR4, 0x1, URZ ;  /* 0x0000000104041890 */ /* 0x000fe4000fffe0ff */
[----:B------:R-:W-:Y:S02]  /*1d60*/  UISETP.NE.AND UP1, UPT, UR46, URZ, UPT ;  /* 0x000000ff2e00728c */ /* 0x000fe4000bf25270 */
[----:B------:R-:W-:-:S03]  /*1d70*/  USHF.L.U32 UR34, UR6, 0x6, URZ ;  /* 0x0000000606227899 */ /* 0x000fc600080006ff */
[----:B------:R-:W-:Y:S01]  /*1d80*/  UMOV UR36, UR4 ;  /* 0x0000000400247c82 */ /* 0x000fe20008000000 */
[----:B------:R-:W-:Y:S02]  /*1d90*/  UIADD3 UR4, UPT, UPT, -UR5, URZ, URZ ;  /* 0x000000ff05047290 */ /* 0x000fe4000fffe1ff */
[----:B------:R-:W-:Y:S02]  /*1da0*/  @!UP0 UIADD3 UR36, UPT, UPT, -UR36, URZ, URZ ;  /* 0x000000ff24248290 */ /* 0x000fe4000fffe1ff */
[----:B------:R-:W-:Y:S02]  /*1db0*/  UISETP.GE.U32.AND UP0, UPT, UR54, 0x7f, UPT ;  /* 0x0000007f3600788c */ /* 0x000fe4000bf06070 */
[----:B------:R-:W-:Y:S02]  /*1dc0*/  @!UP1 ULOP3.LUT UR36, URZ, UR46, URZ, 0x33, !UPT ;  /* 0x0000002eff249292 */ /* 0x000fe4000f8e33ff */
[----:B------:R-:W-:Y:S02]  /*1dd0*/  UIMAD UR4, UR47, UR4, UR19 ;  /* 0x000000042f0472a4 */ /* 0x000fe4000f8e0213 */
[----:B------:R-:W-:-:S02]  /*1de0*/  UIADD3 UR6, UPT, UPT, -UR36, URZ, URZ ;  /* 0x000000ff24067290 */ /* 0x000fc4000fffe1ff */
[----:B------:R-:W-:Y:S02]  /*1df0*/  ULOP3.LUT UR34, UR49, 0xffffff80, UR34, 0xf8, !UPT ;  /* 0xffffff8031227892 */ /* 0x000fe4000f8ef822 */
[----:B------:R-:W-:Y:S02]  /*1e00*/  ULEA UR10, UR4, UR49, 0x7 ;  /* 0x00000031040a7291 */ /* 0x000fe4000f8e38ff */
[----:B------:R-:W-:Y:S01]  /*1e10*/  UIMAD UR46, UR46, UR6, UR5 ;  /* 0x000000062e2e72a4 */ /* 0x000fe2000f8e0205 */
[----:B--2---:R-:W-:Y:S11]  /*1e20*/  BRA.U !UP0, `(.L_x_23) ;  /* 0x0000000508247547 */ /* 0x004ff6000b800000 */
[----:B------:R-:W2:Y:S01]  /*1e30*/  LDCU.64 UR12, c[0x0][0x5b0] ;  /* 0x0000b600ff0c77ac */ /* 0x000ea20008000a00 */
[----:B------:R-:W2:Y:S01]  /*1e40*/  LDCU.64 UR8, c[0x0][0x5d8] ;  /* 0x0000bb00ff0877ac */ /* 0x000ea20008000a00 */
[----:B------:R-:W4:Y:S01]  /*1e50*/  LDCU UR19, c[0x0][0x598] ;  /* 0x0000b300ff1377ac */ /* 0x000f220008000800 */
[----:B------:R-:W1:Y:S01]  /*1e60*/  LDCU UR18, c[0x0][0x58c] ;  /* 0x0000b180ff1277ac */ /* 0x000e620008000800 */
[----:B------:R-:W1:Y:S01]  /*1e70*/  LDCU UR21, c[0x0][0x59c] ;  /* 0x0000b380ff1577ac */ /* 0x000e620008000800 */
[----:B------:R-:W1:Y:S01]  /*1e80*/  LDCU UR20, c[0x0][0x5a0] ;  /* 0x0000b400ff1477ac */ /* 0x000e620008000800 */
[----:B------:R-:W1:Y:S01]  /*1e90*/  LDCU.64 UR16, c[0x0][0x590] ;  /* 0x0000b200ff1077ac */ /* 0x000e620008000a00 */
[----:B------:R-:W1:Y:S01]  /*1ea0*/  LDCU.64 UR6, c[0x0][0x5b8] ;  /* 0x0000b700ff0677ac */ /* 0x000e620008000a00 */
[----:B------:R-:W1:Y:S01]  /*1eb0*/  LDCU.64 UR4, c[0x0][0x5d0] ;  /* 0x0000ba00ff0477ac */ /* 0x000e620008000a00 */
[----:B--2---:R-:W-:Y:S02]  /*1ec0*/  UIMAD UR31, UR46, UR12, UR8 ;  /* 0x0000000c2e1f72a4 */ /* 0x004fe4000f8e0208 */
[----:B------:R-:W-:Y:S01]  /*1ed0*/  UIMAD UR30, UR36, UR13, UR9 ;  /* 0x0000000d241e72a4 */ /* 0x000fe2000f8e0209 */
[----:B------:R-:W-:Y:S01]  /*1ee0*/  UMOV UR14, URZ ;  /* 0x000000ff000e7c82 */ /* 0x000fe20008000000 */
[----:B----4-:R-:W-:-:S10]  /*1ef0*/  UMOV UR22, UR28 ;  /* 0x0000001c00167c82 */ /* 0x010fd40008000000 */
.L_x_29:
[----:B---3--:R-:W-:Y:S01]  /*1f00*/  @!P3 MOV R3, 0x8000 ;  /* 0x000080000003b802 */ /* 0x008fe20000000f00 */
[----:B------:R-:W-:Y:S01]  /*1f10*/  ULEA UR11, UR22, UR29, 0x3 ;  /* 0x0000001d160b7291 */ /* 0x000fe2000f8e18ff */
[----:B---34-:R-:W-:Y:S11]  /*1f20*/  @P0 BRA `(.L_x_24) ;  /* 0x0000000000100947 */ /* 0x018ff60003800000 */
[----:B------:R-:W-:Y:S04]  /*1f30*/  MOV R4, UR23 ;  /* 0x0000001700047c02 */ /* 0x000fe80008000f00 */
[----:B------:R-:W-:Y:S04]  /*1f40*/  SHF.L.U32 R4, R4, 0x1f, RZ ;  /* 0x0000001f04047819 */ /* 0x000fe800000006ff */
[----:B------:R-:W2:Y:S02]  /*1f50*/  SYNCS.PHASECHK.TRANS64.TRYWAIT P0, [UR11+0x68], R4 ;  /* 0x00006804ff0075a7 */ /* 0x000ea4000800110b */
[----:B--2---:R-:W-:Y:S05]  /*1f60*/  @!P0 BRA `(.L_x_25) ;  /* 0x0000007c00cc8947 */ /* 0x004fea0003800000 */
.L_x_24:
[----:B------:R3:W-:Y:S01]  /*1f70*/  @!P3 SYNCS.ARRIVE.TRANS64 RZ, [UR11], R3 ;  /* 0x00000003ffffb9a7 */ /* 0x0007e2000800000b */
[----:B------:R-:W-:Y:S04]  /*1f80*/  ULOP3.LUT UR8, UR38, 0x2, URZ, 0xfc, !UPT ;  /* 0x0000000226087892 */ /* 0x000fe8000f8efcff */
[----:B------:R-:W-:Y:S09]  /*1f90*/  UISETP.NE.AND UP0, UPT, UR8, 0x2, UPT ;  /* 0x000000020800788c */ /* 0x000ff2000bf05270 */
[----:B------:R-:W-:Y:S05]  /*1fa0*/  BRA.U UP0, `(.L_x_26) ;  /* 0x0000000100047547 */ /* 0x000fea000b800000 */
[----:B-1----:R-:W-:Y:S05]  /*1fb0*/  BPT.TRAP 0x1 ;  /* 0x000000040000795c */ /* 0x002fea0000300000 */
.L_x_26:
[----:B------:R-:W-:Y:S04]  /*1fc0*/  BSSY.RECONVERGENT B0, `(.L_x_27) ;  /* 0x0000003000007945 */ /* 0x000fe80003800200 */
[----:B------:R-:W-:Y:S05]  /*1fd0*/  @P2 BRA `(.L_x_28) ;  /* 0x0000000000042947 */ /* 0x000fea0003800000 */
[----:B-1----:R-:W-:Y:S05]  /*1fe0*/  BPT.TRAP 0x1 ;  /* 0x000000040000795c */ /* 0x002fea0000300000 */
.L_x_28:
[----:B-1----:R-:W-:Y:S05]  /*1ff0*/  BSYNC.RECONVERGENT B0 ;  /* 0x0000000000007941 */ /* 0x002fea0003800200 */
.L_x_27:
[----:B------:R-:W-:Y:S02]  /*2000*/  UIADD3 UR8, UPT, UPT, UR22, 0x1, URZ ;  /* 0x0000000116087890 */ /* 0x000fe4000fffe0ff */
[----:B------:R-:W-:Y:S02]  /*2010*/  USHF.L.U32 UR35, UR14, 0x6, URZ ;  /* 0x000000060e237899 */ /* 0x000fe400080006ff */
[----:B------:R-:W-:Y:S02]  /*2020*/  UISETP.NE.AND UP0, UPT, UR8, 0xd, UPT ;  /* 0x0000000d0800788c */ /* 0x000fe4000bf05270 */
[----:B------:R-:W-:Y:S02]  /*2030*/  UISETP.NE.AND UP2, UPT, UR19, 0x1, UPT ;  /* 0x000000011300788c */ /* 0x000fe4000bf45270 */
[----:B------:R-:W-:Y:S02]  /*2040*/  USEL UR9, URZ, 0x1, UP0 ;  /* 0x00000001ff097887 */ /* 0x000fe40008000000 */
[----:B------:R-:W-:Y:S02]  /*2050*/  USEL UR28, UR8, URZ, UP0 ;  /* 0x000000ff081c7287 */ /* 0x000fe40008000000 */
[----:B------:R-:W-:Y:S02]  /*2060*/  ULOP3.LUT UR23, UR23, UR9, URZ, 0x3c, !UPT ;  /* 0x0000000917177292 */ /* 0x000fe4000f8e3cff */
[----:B------:R-:W-:Y:S02]  /*2070*/  ULEA UR8, UR28, UR29, 0x3 ;  /* 0x0000001d1c087291 */ /* 0x000fe4000f8e18ff */
[----:B------:R-:W-:Y:S02]  /*2080*/  UISETP.NE.AND UP0, UPT, UR18, 0x1, UPT ;  /* 0x000000011200788c */ /* 0x000fe4000bf05270 */
[----:B------:R-:W-:Y:S01]  /*2090*/  UIADD3 UR26, UP1, UPT, UR42, 0x80, URZ ;  /* 0x000000802a1a7890 */ /* 0x000fe2000ff3e0ff */
[----:B--2---:R-:W-:Y:S01]  /*20a0*/  MOV R0, UR23 ;  /* 0x0000001700007c02 */ /* 0x004fe20008000f00 */
[----:B------:R-:W-:Y:S02]  /*20b0*/  ULEA UR15, UR22, UR29, 0xd ;  /* 0x0000001d160f7291 */ /* 0x000fe4000f8e68ff */
[----:B------:R-:W-:Y:S01]  /*20c0*/  ULOP3.LUT UR33, UR11, 0xfefffff8, URZ, 0xc0, !UPT ;  /* 0xfefffff80b217892 */ /* 0x000fe2000f8ec0ff */
[----:B------:R-:W-:Y:S01]  /*20d0*/  SHF.L.U32 R0, R0, 0x1f, RZ ;  /* 0x0000001f00007819 */ /* 0x000fe200000006ff */
[----:B------:R-:W-:Y:S02]  /*20e0*/  UIADD3.X UR27, UPT, UPT, URZ, UR43, URZ, UP1, !UPT ;  /* 0x0000002bff1b7290 */ /* 0x000fe40008ffe4ff */
[----:B------:R-:W-:Y:S01]  /*20f0*/  UIADD3 UR32, UPT, UPT, UR15, 0x4300, URZ ;  /* 0x000043000f207890 */ /* 0x000fe2000fffe0ff */
[----:B------:R2:W4:Y:S01]  /*2100*/  SYNCS.PHASECHK.TRANS64.TRYWAIT P0, [UR8+0x68], R0 ;  /* 0x00006800ff0075a7 */ /* 0x0005220008001108 */
[----:B------:R-:W-:Y:S02]  /*2110*/  UIMAD.WIDE.U32 UR8, UR35, UR16, URZ ;  /* 0x00000010230872a5 */ /* 0x000fe4000f8e00ff */
[----:B------:R-:W-:Y:S02]  /*2120*/  UPRMT UR22, UR31, 0x40, UR30 ;  /* 0x000000401f167896 */ /* 0x000fe4000800001e */
[----:B------:R-:W-:Y:S02]  /*2130*/  USHF.R.U32.HI UR9, URZ, UR17, UR9 ;  /* 0x00000011ff097299 */ /* 0x000fe40008011609 */
[----:B------:R-:W-:Y:S02]  /*2140*/  UIADD3 UR14, UPT, UPT, UR14, 0x1, URZ ;  /* 0x000000010e0e7890 */ /* 0x000fe4000fffe0ff */
[----:B------:R-:W-:Y:S02]  /*2150*/  USEL UR9, UR35, UR9, !UP0 ;  /* 0x0000000923097287 */ /* 0x000fe4000c000000 */
[----:B------:R-:W-:Y:S02]  /*2160*/  UIADD3 UR24, UP0, UPT, UR42, 0x180, URZ ;  /* 0x000001802a187890 */ /* 0x000fe4000ff1e0ff */
[----:B------:R-:W-:Y:S02]  /*2170*/  UIMAD.WIDE.U32 UR12, UR9, UR21, URZ ;  /* 0x00000015090c72a5 */ /* 0x000fe4000f8e00ff */
[----:B------:R-:W-:Y:S02]  /*2180*/  UIADD3 UR11, UPT, UPT, -UR9, URZ, URZ ;  /* 0x000000ff090b7290 */ /* 0x000fe4000fffe1ff */
[----:B------:R-:W-:Y:S02]  /*2190*/  USHF.R.U32.HI UR13, URZ, UR20, UR13 ;  /* 0x00000014ff0d7299 */ /* 0x000fe4000801160d */
[----:B------:R-:W-:Y:S02]  /*21a0*/  UIMAD UR11, UR18, UR11, UR35 ;  /* 0x0000000b120b72a4 */ /* 0x000fe4000f8e0223 */
[----:B------:R-:W-:Y:S02]  /*21b0*/  USEL UR13, UR9, UR13, !UP2 ;  /* 0x0000000d090d7287 */ /* 0x000fe4000d000000 */
[----:B------:R-:W-:Y:S02]  /*21c0*/  UIMAD UR11, UR11, UR6, UR4 ;  /* 0x000000060b0b72a4 */ /* 0x000fe4000f8e0204 */
[----:B------:R-:W-:Y:S02]  /*21d0*/  UIADD3 UR8, UPT, UPT, -UR13, URZ, URZ ;  /* 0x000000ff0d087290 */ /* 0x000fe4000fffe1ff */
[----:B------:R-:W-:Y:S02]  /*21e0*/  UIADD3.X UR25, UPT, UPT, URZ, UR43, URZ, UP0, !UPT ;  /* 0x0000002bff197290 */ /* 0x000fe400087fe4ff */
[----:B------:R-:W-:Y:S02]  /*21f0*/  UIMAD UR9, UR19, UR8, UR9 ;  /* 0x00000008130972a4 */ /* 0x000fe4000f8e0209 */
[----:B------:R-:W-:Y:S01]  /*2200*/  UIADD3 UR8, UPT, UPT, UR15, 0x1e300, URZ ;  /* 0x0001e3000f087890 */ /* 0x000fe2000fffe0ff */
[----:B------:R-:W-:Y:S01]  /*2210*/  UMOV UR40, 0x0 ;  /* 0x0000000000287882 */ /* 0x000fe20000000000 */
[----:B------:R-:W-:Y:S01]  /*2220*/  UMOV UR41, 0x10000000 ;  /* 0x1000000000297882 */ /* 0x000fe20000000000 */
[----:B------:R-:W-:Y:S01]  /*2230*/  UIMAD UR12, UR9, UR7, UR5 ;  /* 0x00000007090c72a4 */ /* 0x000fe2000f8e0205 */
[----:B------:R-:W-:Y:S01]  /*2240*/  UTMALDG.2D.2CTA [UR32], [UR26], desc[UR40] ;  /* 0x000028201a0075b4 */ /* 0x000fe20008209000 */
[----:B------:R-:W-:Y:S01]  /*2250*/  UPRMT UR15, UR22, 0x5410, URZ ;  /* 0x00005410160f7896 */ /* 0x000fe200080000ff */
[----:B------:R-:W-:Y:S01]  /*2260*/  UMOV UR9, UR33 ;  /* 0x0000002100097c82 */ /* 0x000fe20008000000 */
[----:B------:R-:W-:Y:S01]  /*2270*/  UISETP.NE.AND UP0, UPT, UR14, UR37, UPT ;  /* 0x000000250e00728c */ /* 0x000fe2000bf05270 */
[----:B------:R-:W-:Y:S06]  /*2280*/  UMOV UR22, UR28 ;  /* 0x0000001c00167c82 */ /* 0x000fec0008000000 */
[----:B------:R1:W-:Y:S02]  /*2290*/  UTMALDG.4D.IM2COL.2CTA [UR8], [UR24], UR15, desc[UR40] ;  /* 0x00002808180073b4 */ /* 0x0003e4000825900f */
[----:B-1----:R-:W-:Y:S01]  /*22a0*/  UMOV UR15, UR37 ;  /* 0x00000025000f7c82 */ /* 0x002fe20008000000 */
[----:B--2---:R-:W-:Y:S05]  /*22b0*/  BRA.U UP0, `(.L_x_29) ;  /* 0xfffffffd00107547 */ /* 0x004fea000b83ffff */
.L_x_23:
[----:B------:R-:W-:Y:S01]  /*22c0*/  ULEA UR4, UR28, UR29, 0x3 ;  /* 0x0000001d1c047291 */ /* 0x000fe2000f8e18ff */
[----:B------:R-:W-:Y:S01]  /*22d0*/  MOV R0, UR23 ;  /* 0x0000001700007c02 */ /* 0x000fe20008000f00 */
[----:B------:R-:W-:Y:S01]  /*22e0*/  @!P1 SYNCS.ARRIVE.TRANS64.A1T0 RZ, [UR29+0x118], RZ ;  /* 0x000118ffffff99a7 */ /* 0x000fe2000810001d */
[----:B------:R-:W-:Y:S02]  /*22f0*/  UISETP.GT.AND UP0, UPT, UR52, UR51, UPT ;  /* 0x000000333400728c */ /* 0x000fe4000bf04270 */
[----:B------:R-:W-:-:S04]  /*2300*/  SHF.L.U32 R0, R0, 0x1f, RZ ;  /* 0x0000001f00007819 */ /* 0x000fc800000006ff */
[----:B---34-:R2:W3:Y:S03]  /*2310*/  SYNCS.PHASECHK.TRANS64.TRYWAIT P0, [UR4+0x68], R0 ;  /* 0x00006800ff0075a7 */ /* 0x0184e60008001104 */
[----:B------:R-:W-:Y:S05]  /*2320*/  BRA.U !UP0, `(.L_x_30) ;  /* 0x0000000508207547 */ /* 0x000fea000b800000 */
[----:B------:R-:W4:Y:S01]  /*2330*/  LDCU.64 UR12, c[0x0][0x5b0] ;  /* 0x0000b600ff0c77ac */ /* 0x000f220008000a00 */
[----:B------:R-:W4:Y:S01]  /*2340*/  LDCU.64 UR8, c[0x0][0x5d8] ;  /* 0x0000bb00ff0877ac */ /* 0x000f220008000a00 */
[----:B------:R-:W1:Y:S01]  /*2350*/  LDCU UR18, c[0x0][0x598] ;  /* 0x0000b300ff1277ac */ /* 0x000e620008000800 */
[----:B------:R-:W1:Y:S01]  /*2360*/  LDCU UR14, c[0x0][0x58c] ;  /* 0x0000b180ff0e77ac */ /* 0x000e620008000800 */
[----:B------:R-:W1:Y:S01]  /*2370*/  LDCU UR20, c[0x0][0x59c] ;  /* 0x0000b380ff1477ac */ /* 0x000e620008000800 */
[----:B------:R-:W1:Y:S01]  /*2380*/  LDCU UR19, c[0x0][0x5a0] ;  /* 0x0000b400ff1377ac */ /* 0x000e620008000800 */
[----:B----4-:R-:W-:Y:S01]  /*2390*/  UIMAD UR30, UR36, UR13, UR9 ;  /* 0x0000000d241e72a4 */ /* 0x010fe2000f8e0209 */
[----:B------:R-:W4:Y:S01]  /*23a0*/  LDCU.64 UR16, c[0x0][0x590] ;  /* 0x0000b200ff1077ac */ /* 0x000f220008000a00 */
[----:B------:R-:W1:Y:S01]  /*23b0*/  LDCU.64 UR6, c[0x0][0x5b8] ;  /* 0x0000b700ff0677ac */ /* 0x000e620008000a00 */
[----:B------:R-:W1:Y:S01]  /*23c0*/  LDCU.64 UR4, c[0x0][0x5d0] ;  /* 0x0000ba00ff0477ac */ /* 0x000e620008000a00 */
[----:B------:R-:W-:-:S02]  /*23d0*/  UIMAD UR31, UR46, UR12, UR8 ;  /* 0x0000000c2e1f72a4 */ /* 0x000fc4000f8e0208 */
[----:B------:R-:W-:Y:S01]  /*23e0*/  UIADD3 UR36, UPT, UPT, UR53, UR15, URZ ;  /* 0x0000000f35247290 */ /* 0x000fe2000fffe0ff */
[----:B------:R-:W-:-:S11]  /*23f0*/  UMOV UR21, UR28 ;  /* 0x0000001c00157c82 */ /* 0x000fd60008000000 */
.L_x_36:
[----:B---3--:R-:W-:Y:S01]  /*2400*/  @!P3 MOV R3, 0x8000 ;  /* 0x000080000003b802 */ /* 0x008fe20000000f00 */
[----:B------:R-:W-:Y:S01]  /*2410*/  ULEA UR11, UR21, UR29, 0x3 ;  /* 0x0000001d150b7291 */ /* 0x000fe2000f8e18ff */
[----:B--23--:R-:W-:Y:S11]  /*2420*/  @P0 BRA `(.L_x_31) ;  /* 0x0000000000100947 */ /* 0x00cff60003800000 */
[----:B------:R-:W-:Y:S04]  /*2430*/  MOV R4, UR23 ;  /* 0x0000001700047c02 */ /* 0x000fe80008000f00 */
[----:B------:R-:W-:Y:S04]  /*2440*/  SHF.L.U32 R4, R4, 0x1f, RZ ;  /* 0x0000001f04047819 */ /* 0x000fe800000006ff */
[----:B------:R-:W3:Y:S02]  /*2450*/  SYNCS.PHASECHK.TRANS64.TRYWAIT P0, [UR11+0x68], R4 ;  /* 0x00006804ff0075a7 */ /* 0x000ee4000800110b */
[----:B---3--:R-:W-:Y:S05]  /*2460*/  @!P0 BRA `(.L_x_32) ;  /* 0x0000007800a48947 */ /* 0x008fea0003800000 */
.L_x_31:
[----:B------:R3:W-:Y:S01]  /*2470*/  @!P3 SYNCS.ARRIVE.TRANS64 RZ, [UR11], R3 ;  /* 0x00000003ffffb9a7 */ /* 0x0007e2000800000b */
[----:B------:R-:W-:Y:S04]  /*2480*/  ULOP3.LUT UR8, UR38, 0x2, URZ, 0xfc, !UPT ;  /* 0x0000000226087892 */ /* 0x000fe8000f8efcff */
[----:B------:R-:W-:Y:S09]  /*2490*/  UISETP.NE.AND UP0, UPT, UR8, 0x2, UPT ;  /* 0x000000020800788c */ /* 0x000ff2000bf05270 */
[----:B------:R-:W-:Y:S05]  /*24a0*/  BRA.U UP0, `(.L_x_33) ;  /* 0x0000000100047547 */ /* 0x000fea000b800000 */
[----:B-1--4-:R-:W-:Y:S05]  /*24b0*/  BPT.TRAP 0x1 ;  /* 0x000000040000795c */ /* 0x012fea0000300000 */
.L_x_33:
[----:B------:R-:W-:Y:S04]  /*24c0*/  BSSY.RECONVERGENT B0, `(.L_x_34) ;  /* 0x0000003000007945 */ /* 0x000fe80003800200 */
[----:B------:R-:W-:Y:S05]  /*24d0*/  @P2 BRA `(.L_x_35) ;  /* 0x0000000000042947 */ /* 0x000fea0003800000 */
[----:B-1--4-:R-:W-:Y:S05]  /*24e0*/  BPT.TRAP 0x1 ;  /* 0x000000040000795c */ /* 0x012fea0000300000 */
.L_x_35:
[----:B-1--4-:R-:W-:Y:S05]  /*24f0*/  BSYNC.RECONVERGENT B0 ;  /* 0x0000000000007941 */ /* 0x012fea0003800200 */
.L_x_34:
        /* <DEDUP_REMOVED lines=16> */
[----:B------:R1:W2:Y:S01]  /*2600*/  SYNCS.PHASECHK.TRANS64.TRYWAIT P0, [UR8+0x68], R0 ;  /* 0x00006800ff0075a7 */ /* 0x0002a20008001108 */
        /* <DEDUP_REMOVED lines=14> */
[----:B------:R-:W-:Y:S01]  /*26f0*/  UIMAD UR9, UR18, UR8, UR9 ;  /* 0x00000008120972a4 */ /* 0x000fe2000f8e0209 */
[----:B------:R-:W-:Y:S01]  /*2700*/  UMOV UR40, 0x0 ;  /* 0x0000000000287882 */ /* 0x000fe20000000000 */
[----:B------:R-:W-:Y:S01]  /*2710*/  UMOV UR41, 0x10000000 ;  /* 0x1000000000297882 */ /* 0x000fe20000000000 */
[----:B------:R-:W-:Y:S01]  /*2720*/  UIADD3 UR8, UPT, UPT, UR21, 0x1e300, URZ ;  /* 0x0001e30015087890 */ /* 0x000fe2000fffe0ff */
[----:B------:R-:W-:Y:S01]  /*2730*/  UTMALDG.2D.2CTA [UR32], [UR26], desc[UR40] ;  /* 0x000028201a0075b4 */ /* 0x000fe20008209000 */
[----:B------:R-:W-:Y:S02]  /*2740*/  UIMAD UR12, UR9, UR7, UR5 ;  /* 0x00000007090c72a4 */ /* 0x000fe4000f8e0205 */
[----:B------:R-:W-:Y:S01]  /*2750*/  UPRMT UR21, UR22, 0x5410, URZ ;  /* 0x0000541016157896 */ /* 0x000fe200080000ff */
[----:B------:R-:W-:Y:S01]  /*2760*/  UMOV UR9, UR33 ;  /* 0x0000002100097c82 */ /* 0x000fe20008000000 */
[----:B------:R-:W-:Y:S07]  /*2770*/  UISETP.NE.AND UP0, UPT, UR15, UR36, UPT ;  /* 0x000000240f00728c */ /* 0x000fee000bf05270 */
[----:B------:R4:W-:Y:S02]  /*2780*/  UTMALDG.4D.IM2COL.2CTA [UR8], [UR24], UR21, desc[UR40] ;  /* 0x00002808180073b4 */ /* 0x0009e40008259015 */
[----:B----4-:R-:W-:Y:S01]  /*2790*/  UMOV UR21, UR28 ;  /* 0x0000001c00157c82 */ /* 0x010fe20008000000 */
[----:B-1----:R-:W-:Y:S05]  /*27a0*/  BRA.U UP0, `(.L_x_36) ;  /* 0xfffffffd00147547 */ /* 0x002fea000b83ffff */
.L_x_30:
[----:B---3--:R-:W-:Y:S01]  /*27b0*/  SHF.L.U32 R3, R2, 0x1f, RZ ;  /* 0x0000001f02037819 */ /* 0x008fe200000006ff */
[----:B------:R-:W-:-:S03]  /*27c0*/  NOP ;  /* 0x0000000000007918 */ /* 0x000fc60000000000 */
[----:B--2---:R-:W2:Y:S02]  /*27d0*/  SYNCS.PHASECHK.TRANS64.TRYWAIT P0, [UR29+0x120], R3 ;  /* 0x00012003ff0075a7 */ /* 0x004ea4000800111d */
[----:B--2---:R-:W-:Y:S05]  /*27e0*/  @!P0 BRA `(.L_x_37) ;  /* 0x0000007400dc8947 */ /* 0x004fea0003800000 */
.L_x_155:
[----:B------:R-:W3:Y:S01]  /*27f0*/  LDS.128 R4, [UR29+0x160] ;  /* 0x0001601dff047984 */ /* 0x000ee20008000c00 */
[----:B------:R-:W-:Y:S02]  /*2800*/  UIADD3 UR4, UPT, UPT, UR29, 0x128, URZ ;  /* 0x000001281d047890 */ /* 0x000fe4000fffe0ff */
[----:B------:R-:W-:Y:S01]  /*2810*/  UISETP.GE.AND UP0, UPT, UR39, 0x1, UPT ;  /* 0x000000012700788c */ /* 0x000fe2000bf06270 */
[----:B------:R-:W-:Y:S01]  /*2820*/  @!PT LDS RZ, [RZ] ;  /* 0x00000000fffff984 */ /* 0x000fe20000000800 */
[----:B------:R-:W-:Y:S01]  /*2830*/  @!PT LDS RZ, [RZ] ;  /* 0x00000000fffff984 */ /* 0x000fe20000000800 */
[----:B------:R-:W-:Y:S01]  /*2840*/  @!PT LDS RZ, [RZ] ;  /* 0x00000000fffff984 */ /* 0x000fe20000000800 */
[----:B------:R-:W-:Y:S01]  /*2850*/  @!PT LDS RZ, [RZ] ;  /* 0x00000000fffff984 */ /* 0x000fe20000000800 */
[----:B------:R4:W-:Y:S06]  /*2860*/  MEMBAR.ALL.CTA ;  /* 0x0000000000007992 */ /* 0x0009ec0000008000 */
[----:B----4-:R-:W4:Y:S01]  /*2870*/  FENCE.VIEW.ASYNC.S ;  /* 0x00000000000073c6 */ /* 0x010f220000000000 */
[----:B------:R-:W-:-:S09]  /*2880*/  UPRMT UR4, URZ, 0x654, UR4 ;  /* 0x00000654ff047896 */ /* 0x000fd20008000004 */
[----:B----4-:R-:W-:Y:S01]  /*2890*/  SYNCS.ARRIVE.TRANS64.RED.A1T0 RZ, [UR4], RZ ;  /* 0x000000ffffff79a7 */ /* 0x010fe20008100404 */
[----:B---3--:R-:W-:-:S13]  /*28a0*/  LOP3.LUT P0, RZ, R6, 0x1, RZ, 0xc0, !PT ;  /* 0x0000000106ff7812 */ /* 0x008fda000780c0ff */
[----:B------:R-:W-:Y:S01]  /*28b0*/  VOTEU.ANY UP1, P0 ;  /* 0x0000000000ff7886 */ /* 0x000fe20000020100 */
[----:B------:R-:W-:-:S13]  /*28c0*/  PLOP3.LUT P0, PT, PT, PT, UP1, 0x80, 0x8 ;  /* 0x000000000008781c */ /* 0x000fda0003f0f018 */
[----:B--2---:R-:W-:Y:S02]  /*28d0*/  @P0 MOV R0, R4 ;  /* 0x0000000400000202 */ /* 0x004fe40000000f00 */
[----:B------:R-:W-:Y:S02]  /*28e0*/  @P0 LOP3.LUT R4, R5, 0xffff, RZ, 0xc0, !PT ;  /* 0x0000ffff05040812 */ /* 0x000fe400078ec0ff */
[----:B------:R-:W-:Y:S02]  /*28f0*/  @P0 R2UR UR6, R0 ;  /* 0x00000000000602ca */ /* 0x000fe400000e0000 */
[----:B------:R-:W-:-:S11]  /*2900*/  @P0 R2UR UR5, R4 ;  /* 0x00000000040502ca */ /* 0x000fd600000e0000 */
[----:B------:R-:W-:Y:S02]  /*2910*/  @UP1 UMOV UR45, UR6 ;  /* 0x00000006002d1c82 */ /* 0x000fe40008000000 */
[----:B------:R-:W-:Y:S01]  /*2920*/  @UP1 UMOV UR44, UR5 ;  /* 0x00000005002c1c82 */ /* 0x000fe20008000000 */
[----:B------:R-:W-:Y:S05]  /*2930*/  BRA.U !UP0, `(.L_x_38) ;  /* 0x0000000108d47547 */ /* 0x000fea000b800000 */
[----:B------:R-:W1:Y:S01]  /*2940*/  LDCU.128 UR16, c[0x0][0xb10] ;  /* 0x00016200ff1077ac */ /* 0x000e620008000c00 */
[----:B------:R-:W2:Y:S01]  /*2950*/  LDCU UR21, c[0x0][0xb20] ;  /* 0x00016400ff1577ac */ /* 0x000ea20008000800 */
[----:B------:R-:W3:Y:S01]  /*2960*/  LDCU UR20, c[0x0][0xb0c] ;  /* 0x00016180ff1477ac */ /* 0x000ee20008000800 */
[----:B------:R-:W4:Y:S01]  /*2970*/  LDCU.64 UR8, c[0x0][0xb28] ;  /* 0x00016500ff0877ac */ /* 0x000f220008000a00 */
[----:B------:R-:W-:Y:S02]  /*2980*/  UISETP.NE.AND UP3, UPT, UR39, 0x1, UPT ;  /* 0x000000012700788c */ /* 0x000fe4000bf65270 */
[----:B-1----:R-:W-:Y:S02]  /*2990*/  UIMAD.WIDE.U32 UR4, UR48, UR19, URZ ;  /* 0x00000013300472a5 */ /* 0x002fe4000f8e00ff */
[----:B------:R-:W-:Y:S02]  /*29a0*/  UIMAD.WIDE.U32 UR6, UR50, UR16, URZ ;  /* 0x00000010320672a5 */ /* 0x000fe4000f8e00ff */
[----:B------:R-:W-:-:S02]  /*29b0*/  UISETP.NE.AND UP0, UPT, UR18, 0x1, UPT ;  /* 0x000000011200788c */ /* 0x000fc4000bf05270 */
[----:B------:R-:W-:Y:S01]  /*29c0*/  UIMAD.WIDE.U32 UR12, UR44, UR19, URZ ;  /* 0x000000132c0c72a5 */ /* 0x000fe2000f8e00ff */
[----:B------:R-:W-:Y:S01]  /*29d0*/  UMOV UR4, UR5 ;  /* 0x0000000500047c82 */ /* 0x000fe20008000000 */
[----:B---3--:R-:W-:Y:S02]  /*29e0*/  UISETP.NE.AND UP2, UPT, UR20, 0x1, UPT ;  /* 0x000000011400788c */ /* 0x008fe4000bf45270 */
[----:B--2---:R-:W-:Y:S02]  /*29f0*/  USHF.R.U32.HI UR5, URZ, UR21, UR4 ;  /* 0x00000015ff057299 */ /* 0x004fe40008011604 */
[----:B------:R-:W-:Y:S01]  /*2a00*/  UIMAD.WIDE.U32 UR14, UR45, UR16, URZ ;  /* 0x000000102d0e72a5 */ /* 0x000fe2000f8e00ff */
[----:B------:R-:W-:Y:S01]  /*2a10*/  UMOV UR4, UR7 ;  /* 0x0000000700047c82 */ /* 0x000fe20008000000 */
[----:B------:R-:W-:Y:S02]  /*2a20*/  USEL UR5, UR48, UR5, !UP0 ;  /* 0x0000000530057287 */ /* 0x000fe4000c000000 */
[----:B------:R-:W-:-:S02]  /*2a30*/  USHF.R.U32.HI UR4, URZ, UR17, UR4 ;  /* 0x00000011ff047299 */ /* 0x000fc40008011604 */
[----:B----4-:R-:W-:Y:S02]  /*2a40*/  UIMAD.WIDE.U32 UR10, UR5, UR8, URZ ;  /* 0x00000008050a72a5 */ /* 0x010fe4000f8e00ff */
[----:B------:R-:W-:Y:S01]  /*2a50*/  USEL UR6, UR50, UR4, !UP2 ;  /* 0x0000000432067287 */ /* 0x000fe2000d000000 */
[----:B------:R-:W-:Y:S02]  /*2a60*/  UMOV UR14, UR15 ;  /* 0x0000000f000e7c82 */ /* 0x000fe40008000000 */
[----:B------:R-:W-:Y:S01]  /*2a70*/  UMOV UR4, UR13 ;  /* 0x0000000d00047c82 */ /* 0x000fe20008000000 */
[----:B------:R-:W-:Y:S01]  /*2a80*/  UIMAD.WIDE.U32 UR12, UR6, UR8, URZ ;  /* 0x00000008060c72a5 */ /* 0x000fe2000f8e00ff */
[----:B------:R-:W-:Y:S01]  /*2a90*/  UMOV UR10, UR11 ;  /* 0x0000000b000a7c82 */ /* 0x000fe20008000000 */
[----:B------:R-:W-:Y:S02]  /*2aa0*/  USHF.R.U32.HI UR4, URZ, UR21, UR4 ;  /* 0x00000015ff047299 */ /* 0x000fe40008011604 */
[----:B------:R-:W-:-:S03]  /*2ab0*/  @UP3 USHF.R.U32.HI UR5, URZ, UR9, UR10 ;  /* 0x00000009ff053299 */ /* 0x000fc6000801160a */
[----:B------:R-:W-:Y:S01]  /*2ac0*/  UMOV UR12, UR13 ;  /* 0x0000000d000c7c82 */ /* 0x000fe20008000000 */
[----:B------:R-:W-:Y:S02]  /*2ad0*/  USHF.R.U32.HI UR17, URZ, UR17, UR14 ;  /* 0x00000011ff117299 */ /* 0x000fe4000801160e */
[----:B------:R-:W-:Y:S02]  /*2ae0*/  USEL UR4, UR44, UR4, !UP0 ;  /* 0x000000042c047287 */ /* 0x000fe4000c000000 */
[----:B------:R-:W-:Y:S02]  /*2af0*/  @UP3 USHF.R.U32.HI UR6, URZ, UR9, UR12 ;  /* 0x00000009ff063299 */ /* 0x000fe4000801160c */
[----:B------:R-:W-:Y:S02]  /*2b00*/  UIMAD UR7, UR39, UR5, URZ ;  /* 0x00000005270772a4 */ /* 0x000fe4000f8e02ff */
[----:B------:R-:W-:Y:S02]  /*2b10*/  USEL UR5, UR45, UR17, !UP2 ;  /* 0x000000112d057287 */ /* 0x000fe4000d000000 */
[----:B------:R-:W-:-:S02]  /*2b20*/  UIMAD UR12, UR39, UR6, URZ ;  /* 0x00000006270c72a4 */ /* 0x000fc4000f8e02ff */
[----:B------:R-:W-:Y:S02]  /*2b30*/  UISETP.GE.AND UP0, UPT, UR4, UR7, UPT ;  /* 0x000000070400728c */ /* 0x000fe4000bf06270 */
[----:B------:R-:W-:Y:S02]  /*2b40*/  UIMAD.WIDE.U32 UR10, UR4, UR8, URZ ;  /* 0x00000008040a72a5 */ /* 0x000fe4000f8e00ff */
[----:B------:R-:W-:Y:S02]  /*2b50*/  UISETP.GE.OR UP0, UPT, UR5, UR12, UP0 ;  /* 0x0000000c0500728c */ /* 0x000fe40008706670 */
[----:B------:R-:W-:Y:S02]  /*2b60*/  UIMAD.WIDE.U32 UR12, UR5, UR8, URZ ;  /* 0x00000008050c72a5 */ /* 0x000fe4000f8e00ff */
[----:B------:R-:W-:Y:S01]  /*2b70*/  UIADD3 UR10, UPT, UPT, -UR4, URZ, URZ ;  /* 0x000000ff040a7290 */ /* 0x000fe2000fffe1ff */
[----:B------:R-:W-:Y:S01]  /*2b80*/  UMOV UR8, UR11 ;  /* 0x0000000b00087c82 */ /* 0x000fe20008000000 */
[----:B------:R-:W-:-:S02]  /*2b90*/  UIADD3 UR11, UPT, UPT, -UR5, URZ, URZ ;  /* 0x000000ff050b7290 */ /* 0x000fc4000fffe1ff */
[----:B------:R-:W-:-:S03]  /*2ba0*/  USHF.R.U32.HI UR8, URZ, UR9, UR8 ;  /* 0x00000009ff087299 */ /* 0x000fc60008011608 */
[----:B------:R-:W-:Y:S01]  /*2bb0*/  @!UP0 UMOV UR7, UR13 ;  /* 0x0000000d00078c82 */ /* 0x000fe20008000000 */
[----:B------:R-:W-:Y:S02]  /*2bc0*/  UIMAD UR10, UR18, UR10, UR44 ;  /* 0x0000000a120a72a4 */ /* 0x000fe4000f8e022c */
[----:B------:R-:W-:Y:S02]  /*2bd0*/  USEL UR8, UR4, UR8, !UP3 ;  /* 0x0000000804087287 */ /* 0x000fe4000d800000 */
[----:B------:R-:W-:Y:S02]  /*2be0*/  @!UP0 USHF.R.U32.HI UR7, URZ, UR9, UR7 ;  /* 0x00000009ff078299 */ /* 0x000fe40008011607 */
[----:B------:R-:W-:Y:S02]  /*2bf0*/  UIADD3 UR9, UPT, UPT, -UR8, URZ, URZ ;  /* 0x000000ff08097290 */ /* 0x000fe4000fffe1ff */
[----:B------:R-:W-:Y:S02]  /*2c00*/  @!UP0 USEL UR7, UR5, UR7, !UP3 ;  /* 0x0000000705078287 */ /* 0x000fe4000d800000 */
[----:B------:R-:W-:-:S02]  /*2c10*/  UIMAD UR9, UR39, UR9, UR4 ;  /* 0x00000009270972a4 */ /* 0x000fc4000f8e0204 */
[----:B------:R-:W-:Y:S02]  /*2c20*/  @!UP0 UIADD3 UR8, UPT, UPT, UR8, -UR7, URZ ;  /* 0x8000000708088290 */ /* 0x000fe4000fffe0ff */
[----:B------:R-:W-:Y:S02]  /*2c30*/  @!UP0 UIMAD UR7, UR9, UR6, UR7 ;  /* 0x00000006090782a4 */ /* 0x000fe4000f8e0207 */
[----:B------:R-:W-:Y:S02]  /*2c40*/  @!UP0 UIMAD UR4, UR39, UR8, UR5 ;  /* 0x00000008270482a4 */ /* 0x000fe4000f8e0205 */
[----:B------:R-:W-:Y:S02]  /*2c50*/  UIMAD UR6, UR20, UR11, UR45 ;  /* 0x0000000b140672a4 */ /* 0x000fe4000f8e022d */
[----:B------:R-:W-:Y:S01]  /*2c60*/  UIMAD UR44, UR4, UR18, UR10 ;  /* 0x00000012042c72a4 */ /* 0x000fe2000f8e020a */
[----:B------:R-:W-:Y:S02]  /*2c70*/  @!UP0 UMOV UR5, UR7 ;  /* 0x0000000700058c82 */ /* 0x000fe40008000000 */
[----:B------:R-:W-:-:S12]  /*2c80*/  UIMAD UR45, UR5, UR20, UR6 ;  /* 0x00000014052d72a4 */ /* 0x000fd8000f8e0206 */
.L_x_38:
[----:B------:R-:W2:Y:S02]  /*2c90*/  LDCU UR4, c[0x0][0xb30] ;  /* 0x00016600ff0477ac */ /* 0x000ea40008000800 */
[----:B--2---:R-:W-:-:S09]  /*2ca0*/  UISETP.NE.AND UP0, UPT, UR4, 0x1, UPT ;  /* 0x000000010400788c */ /* 0x004fd2000bf05270 */
[----:B------:R-:W-:Y:S05]  /*2cb0*/  BRA.U UP0, `(.L_x_39) ;  /* 0x0000000100447547 */ /* 0x000fea000b800000 */
[----:B------:R-:W2:Y:S01]  /*2cc0*/  LDCU.128 UR8, c[0x0][0xb10] ;  /* 0x00016200ff0877ac */ /* 0x000ea20008000c00 */
[----:B------:R-:W3:Y:S01]  /*2cd0*/  LDCU UR12, c[0x0][0xb0c] ;  /* 0x00016180ff0c77ac */ /* 0x000ee20008000800 */
[----:B------:R-:W4:Y:S01]  /*2ce0*/  LDCU UR13, c[0x0][0xb20] ;  /* 0x00016400ff0d77ac */ /* 0x000f220008000800 */
[----:B--2---:R-:W-:Y:S02]  /*2cf0*/  UIMAD.WIDE.U32 UR6, UR45, UR8, URZ ;  /* 0x000000082d0672a5 */ /* 0x004fe4000f8e00ff */
[----:B------:R-:W-:Y:S02]  /*2d00*/  UIMAD.WIDE.U32 UR4, UR44, UR11, URZ ;  /* 0x0000000b2c0472a5 */ /* 0x000fe4000f8e00ff */
[----:B---3--:R-:W-:Y:S02]  /*2d10*/  UISETP.NE.AND UP2, UPT, UR12, 0x1, UPT ;  /* 0x000000010c00788c */ /* 0x008fe4000bf45270 */
[----:B------:R-:W-:Y:S01]  /*2d20*/  UISETP.NE.AND UP0, UPT, UR10, 0x1, UPT ;  /* 0x000000010a00788c */ /* 0x000fe2000bf05270 */
[----:B------:R-:W-:-:S02]  /*2d30*/  UMOV UR6, UR7 ;  /* 0x0000000700067c82 */ /* 0x000fc40008000000 */
[----:B------:R-:W-:Y:S01]  /*2d40*/  UMOV UR4, UR5 ;  /* 0x0000000500047c82 */ /* 0x000fe20008000000 */
[----:B------:R-:W-:Y:S02]  /*2d50*/  USHF.R.U32.HI UR6, URZ, UR9, UR6 ;  /* 0x00000009ff067299 */ /* 0x000fe40008011606 */
[----:B----4-:R-:W-:Y:S02]  /*2d60*/  USHF.R.U32.HI UR4, URZ, UR13, UR4 ;  /* 0x0000000dff047299 */ /* 0x010fe40008011604 */
[----:B------:R-:W-:Y:S02]  /*2d70*/  USEL UR5, UR45, UR6, !UP2 ;  /* 0x000000062d057287 */ /* 0x000fe4000d000000 */
[----:B------:R-:W-:-:S04]  /*2d80*/  USEL UR4, UR44, UR4, !UP0 ;  /* 0x000000042c047287 */ /* 0x000fc8000c000000 */
[----:B------:R-:W-:Y:S02]  /*2d90*/  UIADD3 UR6, UPT, UPT, UR5, -UR4, URZ ;  /* 0x8000000405067290 */ /* 0x000fe4000fffe0ff */
[----:B------:R-:W-:Y:S02]  /*2da0*/  UIADD3 UR4, UPT, UPT, -UR5, UR4, URZ ;  /* 0x0000000405047290 */ /* 0x000fe4000fffe1ff */
[----:B------:R-:W-:Y:S02]  /*2db0*/  UIMAD UR44, UR6, UR10, UR44 ;  /* 0x0000000a062c72a4 */ /* 0x000fe4000f8e022c */
[----:B------:R-:W-:-:S12]  /*2dc0*/  UIMAD UR45, UR4, UR12, UR45 ;  /* 0x0000000c042d72a4 */ /* 0x000fd8000f8e022d */
.L_x_39:
[----:B------:R-:W-:Y:S02]  /*2dd0*/  R2UR UR5, R52 ;  /* 0x00000000340572ca */ /* 0x000fe400000e0000 */
[----:B------:R-:W-:Y:S02]  /*2de0*/  R2UR UR4, R51 ;  /* 0x00000000330472ca */ /* 0x000fe400000e0000 */
[----:B------:R-:W-:Y:S02]  /*2df0*/  PLOP3.LUT P1, PT, PT, PT, PT, 0x80, 0x8 ;  /* 0x000000000008781c */ /* 0x000fe40003f2f070 */
[----:B------:R-:W-:-:S07]  /*2e00*/  LOP3.LUT R2, R2, 0x1, RZ, 0x3c, !PT ;  /* 0x0000000102027812 */ /* 0x000fce00078e3cff */
[----:B------:R-:W-:Y:S02]  /*2e10*/  UIADD3 UR21, UPT, UPT, UR45, UR5, URZ ;  /* 0x000000052d157290 */ /* 0x000fe4000fffe0ff */
[----:B------:R-:W-:Y:S01]  /*2e20*/  UIADD3 UR19, UPT, UPT, UR44, UR4, URZ ;  /* 0x000000042c137290 */ /* 0x000fe2000fffe0ff */
[----:B------:R-:W-:Y:S11]  /*2e30*/  BRA.U UP1, `(.L_x_40) ;  /* 0xffffffe901b07547 */ /* 0x000ff6000b83ffff */
[----:B------:R-:W-:Y:S01]  /*2e40*/  UIADD3 UR29, UPT, UPT, UR29, 0x68, URZ ;  /* 0x000000681d1d7890 */ /* 0x000fe2000fffe0ff */
[----:B------:R-:W-:-:S03]  /*2e50*/  MOV R2, UR23 ;  /* 0x0000001700027c02 */ /* 0x000fc60008000f00 */
[----:B------:R-:W-:Y:S01]  /*2e60*/  ULEA UR4, UR28, UR29, 0x3 ;  /* 0x0000001d1c047291 */ /* 0x000fe2000f8e18ff */
[----:B------:R-:W-:-:S08]  /*2e70*/  SHF.L.U32 R2, R2, 0x1f, RZ ;  /* 0x0000001f02027819 */ /* 0x000fd000000006ff */
[----:B------:R-:W2:Y:S02]  /*2e80*/  SYNCS.PHASECHK.TRANS64.TRYWAIT P0, [UR4], R2 ;  /* 0x00000002ff0075a7 */ /* 0x000ea40008001104 */
[----:B--2---:R-:W-:Y:S05]  /*2e90*/  @!P0 BRA `(.L_x_41) ;  /* 0x0000007000488947 */ /* 0x004fea0003800000 */
.L_x_157:
[----:B------:R-:W-:-:S04]  /*2ea0*/  UIADD3 UR4, UPT, UPT, UR28, 0x1, URZ ;  /* 0x000000011c047890 */ /* 0x000fc8000fffe0ff */
[----:B------:R-:W-:-:S04]  /*2eb0*/  UISETP.NE.AND UP0, UPT, UR4, 0xd, UPT ;  /* 0x0000000d0400788c */ /* 0x000fc8000bf05270 */
[----:B------:R-:W-:Y:S02]  /*2ec0*/  USEL UR5, URZ, 0x1, UP0 ;  /* 0x00000001ff057887 */ /* 0x000fe40008000000 */
[----:B------:R-:W-:Y:S02]  /*2ed0*/  USEL UR4, UR4, URZ, UP0 ;  /* 0x000000ff04047287 */ /* 0x000fe40008000000 */
[----:B------:R-:W-:Y:S02]  /*2ee0*/  ULOP3.LUT UR6, UR23, UR5, URZ, 0x3c, !UPT ;  /* 0x0000000517067292 */ /* 0x000fe4000f8e3cff */
[----:B------:R-:W-:-:S04]  /*2ef0*/  ULEA UR5, UR4, UR29, 0x3 ;  /* 0x0000001d04057291 */ /* 0x000fc8000f8e18ff */
[----:B--2---:R-:W-:-:S04]  /*2f00*/  MOV R2, UR6 ;  /* 0x0000000600027c02 */ /* 0x004fc80008000f00 */
[----:B------:R-:W-:-:S04]  /*2f10*/  SHF.L.U32 R2, R2, 0x1f, RZ ;  /* 0x0000001f02027819 */ /* 0x000fc800000006ff */
[----:B------:R-:W2:Y:S02]  /*2f20*/  SYNCS.PHASECHK.TRANS64.TRYWAIT P0, [UR5], R2 ;  /* 0x00000002ff0075a7 */ /* 0x000ea40008001105 */
[----:B--2---:R-:W-:Y:S05]  /*2f30*/  @!P0 BRA `(.L_x_42) ;  /* 0x0000007000388947 */ /* 0x004fea0003800000 */
.L_x_159:
        /* <DEDUP_REMOVED lines=10> */
.L_x_161:
        /* <DEDUP_REMOVED lines=10> */
.L_x_163:
        /* <DEDUP_REMOVED lines=10> */
.L_x_165:
        /* <DEDUP_REMOVED lines=10> */
.L_x_167:
        /* <DEDUP_REMOVED lines=10> */
.L_x_169:
        /* <DEDUP_REMOVED lines=10> */
.L_x_171:
        /* <DEDUP_REMOVED lines=10> */
.L_x_173:
        /* <DEDUP_REMOVED lines=10> */
.L_x_175:
        /* <DEDUP_REMOVED lines=10> */
.L_x_177:
        /* <DEDUP_REMOVED lines=10> */
.L_x_179:
[----:B------:R-:W-:-:S04]  /*3580*/  UIADD3 UR4, UPT, UPT, UR4, 0x1, URZ ;  /* 0x0000000104047890 */ /* 0x000fc8000fffe0ff */
[----:B------:R-:W-:-:S04]  /*3590*/  UISETP.NE.AND UP0, UPT, UR4, 0xd, UPT ;  /* 0x0000000d0400788c */ /* 0x000fc8000bf05270 */
[----:B------:R-:W-:Y:S02]  /*35a0*/  USEL UR5, URZ, 0x1, UP0 ;  /* 0x00000001ff057887 */ /* 0x000fe40008000000 */
[----:B------:R-:W-:Y:S02]  /*35b0*/  USEL UR4, UR4, URZ, UP0 ;  /* 0x000000ff04047287 */ /* 0x000fe40008000000 */
[----:B------:R-:W-:Y:S02]  /*35c0*/  ULOP3.LUT UR5, UR6, UR5, URZ, 0x3c, !UPT ;  /* 0x0000000506057292 */ /* 0x000fe4000f8e3cff */
[----:B------:R-:W-:-:S04]  /*35d0*/  ULEA UR4, UR4, UR29, 0x3 ;  /* 0x0000001d04047291 */ /* 0x000fc8000f8e18ff */
[----:B--2---:R-:W-:Y:S02]  /*35e0*/  IMAD.U32 R2, RZ, RZ, UR5 ;  /* 0x00000005ff027e24 */ /* 0x004fe4000f8e00ff */
[----:B------:R-:W-:-:S03]  /*35f0*/  MOV R0, UR4 ;  /* 0x0000000400007c02 */ /* 0x000fc60008000f00 */
[----:B------:R-:W-:-:S07]  /*3600*/  SHF.L.U32 R2, R2, 0x1f, RZ ;  /* 0x0000001f02027819 */ /* 0x000fce00000006ff */
.L_x_53:
[----:B--2---:R2:W3:Y:S02]  /*3610*/  SYNCS.PHASECHK.TRANS64.TRYWAIT P0, [R0+URZ], R2 ;  /* 0x00000002000075a7 */ /* 0x0044e400080011ff */
[----:B---3--:R-:W-:Y:S05]  /*3620*/  @!P0 NANOSLEEP.SYNCS 0x989680 ;  /* 0x009896800000895d */ /* 0x008fea0003900000 */
[----:B------:R-:W3:Y:S02]  /*3630*/  @!P0 SYNCS.PHASECHK.TRANS64 P0, [R0+URZ], R2 ;  /* 0x00000002000085a7 */ /* 0x000ee400080010ff */
[----:B-1-3--:R-:W-:Y:S05]  /*3640*/  @P0 EXIT ;  /* 0x000000000000094d */ /* 0x00afea0003800000 */
[----:B------:R-:W-:Y:S05]  /*3650*/  BRA `(.L_x_53) ;  /* 0xfffffffc00ec7947 */ /* 0x000fea000383ffff */
.L_x_22:
[----:B------:R-:W2:Y:S02]  /*3660*/  S2UR UR4, SR_CgaCtaId ;  /* 0x00000000000479c3 */ /* 0x000ea40000008800 */
[----:B--2---:R-:W-:-:S04]  /*3670*/  UISETP.NE.AND UP0, UPT, UR4, URZ, UPT ;  /* 0x000000ff0400728c */ /* 0x004fc8000bf05270 */
[----:B------:R-:W-:-:S09]  /*3680*/  UISETP.NE.OR UP0, UPT, UR18, 0x1, UP0 ;  /* 0x000000011200788c */ /* 0x000fd20008705670 */
[----:B------:R-:W-:Y:S05]  /*3690*/  BRA.U UP0, `(.L_x_54) ;  /* 0x0000000100b47547 */ /* 0x000fea000b800000 */
[----:B------:R-:W2:Y:S01]  /*36a0*/  S2UR UR5, SR_CgaCtaId ;  /* 0x00000000000579c3 */ /* 0x000ea20000008800 */
[----:B------:R-:W-:Y:S01]  /*36b0*/  UMOV UR4, 0x400 ;  /* 0x0000040000047882 */ /* 0x000fe20000000000 */
[----:B------:R-:W-:Y:S01]  /*36c0*/  HFMA2 R2, -RZ, RZ, 0, 5.9604644775390625e-08 ;  /* 0x00000001ff027431 */ /* 0x000fe200000001ff */
[----:B------:R-:W-:Y:S01]  /*36d0*/  ISETP.GE.U32.AND P0, PT, R3, 0x2, PT ;  /* 0x000000020300780c */ /* 0x000fe20003f06070 */
[----:B------:R-:W-:Y:S01]  /*36e0*/  IMAD.MOV.U32 R8, RZ, RZ, RZ ;  /* 0x000000ffff087224 */ /* 0x000fe200078e00ff */
[----:B--2---:R-:W-:-:S04]  /*36f0*/  ULEA UR4, UR5, UR4, 0x18 ;  /* 0x0000000405047291 */ /* 0x004fc8000f8ec0ff */
[----:B------:R-:W-:Y:S02]  /*3700*/  UIADD3 UR5, UPT, UPT, UR4, 0x128, URZ ;  /* 0x0000012804057890 */ /* 0x000fe4000fffe0ff */
[----:B------:R-:W-:Y:S02]  /*3710*/  UIADD3 UR8, UPT, UPT, UR4, 0x120, URZ ;  /* 0x0000012004087890 */ /* 0x000fe4000fffe0ff */
[----:B------:R-:W-:-:S12]  /*3720*/  UPRMT UR5, URZ, 0x654, UR5 ;  /* 0x00000654ff057896 */ /* 0x000fd80008000005 */
.L_x_57:
[----:B------:R-:W-:Y:S01]  /*3730*/  SHF.L.U32 R6, R2, 0x1f, RZ ;  /* 0x0000001f02067819 */ /* 0x000fe200000006ff */
[----:B------:R-:W-:Y:S02]  /*3740*/  IMAD.U32 R4, RZ, RZ, UR8 ;  /* 0x00000008ff047e24 */ /* 0x000fe4000f8e00ff */
[----:B------:R-:W-:Y:S01]  /*3750*/  @!P0 IMAD.MOV.U32 R5, RZ, RZ, 0x10 ;  /* 0x00000010ff058424 */ /* 0x000fe200078e00ff */
[----:B------:R-:W2:Y:S02]  /*3760*/  SYNCS.PHASECHK.TRANS64.TRYWAIT P1, [UR4+0x128], R6 ;  /* 0x00012806ff0075a7 */ /* 0x000ea40008021104 */
[----:B------:R-:W-:-:S04]  /*3770*/  PRMT R4, R3, 0x654, R4 ;  /* 0x0000065403047816 */ /* 0x000fc80000000004 */
[----:B------:R-:W-:Y:S01]  /*3780*/  SEL R0, R4, R0, !P0 ;  /* 0x0000000004007207 */ /* 0x000fe20004000000 */
[----:B--2---:R-:W-:Y:S06]  /*3790*/  @!P1 BRA `(.L_x_55) ;  /* 0x0000006c00289947 */ /* 0x004fec0003800000 */
.L_x_181:
[----:B------:R-:W-:Y:S01]  /*37a0*/  UIADD3 UR6, UPT, UPT, UR4, 0x160, URZ ;  /* 0x0000016004067890 */ /* 0x000fe2000fffe0ff */
[----:B------:R3:W-:Y:S01]  /*37b0*/  @!P0 SYNCS.ARRIVE.TRANS64.RED RZ, [R0+URZ], R5 ;  /* 0x0000000500ff89a7 */ /* 0x0007e200080004ff */
[----:B------:R-:W-:Y:S01]  /*37c0*/  UIADD3 UR7, UPT, UPT, UR4, 0x120, URZ ;  /* 0x0000012004077890 */ /* 0x000fe2000fffe0ff */
[----:B------:R-:W-:-:S08]  /*37d0*/  LOP3.LUT R2, R2, 0x1, RZ, 0x3c, !PT ;  /* 0x0000000102027812 */ /* 0x000fd000078e3cff */
[----:B------:R-:W-:Y:S06]  /*37e0*/  UGETNEXTWORKID.BROADCAST [UR6], [UR7] ;  /* 0x00000000060073ca */ /* 0x000fec0008000100 */
[----:B---3--:R-:W-:-:S04]  /*37f0*/  SHF.L.U32 R5, R8, 0x1f, RZ ;  /* 0x0000001f08057819 */ /* 0x008fc800000006ff */
[----:B------:R-:W3:Y:S02]  /*3800*/  SYNCS.PHASECHK.TRANS64.TRYWAIT P1, [UR4+0x120], R5 ;  /* 0x00012005ff0075a7 */ /* 0x000ee40008021104 */
[----:B---3--:R-:W-:Y:S05]  /*3810*/  @!P1 BRA `(.L_x_56) ;  /* 0x0000006c00209947 */ /* 0x008fea0003800000 */
.L_x_183:
[----:B--2---:R-:W2:Y:S01]  /*3820*/  LDS.128 R4, [UR4+0x160] ;  /* 0x00016004ff047984 */ /* 0x004ea20008000c00 */
[----:B------:R-:W-:Y:S01]  /*3830*/  LOP3.LUT R8, R8, 0x1, RZ, 0x3c, !PT ;  /* 0x0000000108087812 */ /* 0x000fe200078e3cff */
[----:B------:R-:W-:Y:S01]  /*3840*/  @!PT LDS RZ, [RZ] ;  /* 0x00000000fffff984 */ /* 0x000fe20000000800 */
[----:B------:R-:W-:Y:S01]  /*3850*/  @!PT LDS RZ, [RZ] ;  /* 0x00000000fffff984 */ /* 0x000fe20000000800 */
[----:B------:R-:W-:Y:S01]  /*3860*/  @!PT LDS RZ, [RZ] ;  /* 0x00000000fffff984 */ /* 0x000fe20000000800 */
[----:B------:R-:W-:Y:S01]  /*3870*/  @!PT LDS RZ, [RZ] ;  /* 0x00000000fffff984 */ /* 0x000fe20000000800 */
[----:B------:R3:W-:Y:S06]  /*3880*/  MEMBAR.ALL.CTA ;  /* 0x0000000000007992 */ /* 0x0007ec0000008000 */
[----:B---3--:R-:W3:Y:S02]  /*3890*/  FENCE.VIEW.ASYNC.S ;  /* 0x00000000000073c6 */ /* 0x008ee40000000000 */
[----:B---3--:R-:W-:Y:S01]  /*38a0*/  SYNCS.ARRIVE.TRANS64.RED.A1T0 RZ, [UR5], RZ ;  /* 0x000000ffffff79a7 */ /* 0x008fe20008100405 */
[----:B--2---:R-:W-:-:S13]  /*38b0*/  LOP3.LUT P1, RZ, R6, 0x1, RZ, 0xc0, !PT ;  /* 0x0000000106ff7812 */ /* 0x004fda000782c0ff */
[----:B------:R-:W-:Y:S05]  /*38c0*/  @P1 BRA `(.L_x_57) ;  /* 0xfffffffc00981947 */ /* 0x000fea000383ffff */
[----:B------:R-:W-:-:S04]  /*38d0*/  SHF.L.U32 R0, R2, 0x1f, RZ ;  /* 0x0000001f02007819 */ /* 0x000fc800000006ff */
[----:B------:R-:W2:Y:S02]  /*38e0*/  SYNCS.PHASECHK.TRANS64 P0, [UR4+0x128], R0 ;  /* 0x00012800ff0075a7 */ /* 0x000ea40008001004 */
[----:B-12---:R-:W-:Y:S05]  /*38f0*/  @P0 EXIT ;  /* 0x000000000000094d */ /* 0x006fea0003800000 */
[----:B------:R-:W-:-:S07]  /*3900*/  MOV R0, UR4 ;  /* 0x0000000400007c02 */ /* 0x000fce0008000f00 */
.L_x_58:
[----:B-1----:R-:W-:-:S04]  /*3910*/  SHF.L.U32 R3, R2, 0x1f, RZ ;  /* 0x0000001f02037819 */ /* 0x002fc800000006ff */
[----:B------:R1:W2:Y:S03]  /*3920*/  SYNCS.PHASECHK.TRANS64.TRYWAIT P0, [R0+URZ+0x128], R3 ;  /* 0x00012803000075a7 */ /* 0x0002a600080011ff */
[----:B--2---:R-:W-:Y:S05]  /*3930*/  @!P0 NANOSLEEP.SYNCS 0x989680 ;  /* 0x009896800000895d */ /* 0x004fea0003900000 */
[----:B------:R-:W2:Y:S02]  /*3940*/  @!P0 SYNCS.PHASECHK.TRANS64 P0, [R0+URZ+0x128], R3 ;  /* 0x00012803000085a7 */ /* 0x000ea400080010ff */
[----:B--2---:R-:W-:Y:S05]  /*3950*/  @P0 EXIT ;  /* 0x000000000000094d */ /* 0x004fea0003800000 */
[----:B------:R-:W-:Y:S05]  /*3960*/  BRA `(.L_x_58) ;  /* 0xfffffffc00e87947 */ /* 0x000fea000383ffff */
.L_x_54:
[----:B------:R-:W-:Y:S05]  /*3970*/  BRA.U UP4, `(.L_x_59) ;  /* 0x00000011049c7547 */ /* 0x000fea000b800000 */
[----:B------:R-:W2:Y:S01]  /*3980*/  S2UR UR4, SR_CgaCtaId ;  /* 0x00000000000479c3 */ /* 0x000ea20000008800 */
[----:B------:R-:W-:Y:S01]  /*3990*/  UMOV UR5, 0x40 ;  /* 0x0000004000057882 */ /* 0x000fe20000000000 */
[----:B------:R-:W-:Y:S01]  /*39a0*/  NOP ;  /* 0x0000000000007918 */ /* 0x000fe20000000000 */
[----:B------:R-:W-:Y:S01]  /*39b0*/  UMOV UR6, 0x400 ;  /* 0x0000040000067882 */ /* 0x000fe20000000000 */
[----:B--2---:R-:W-:Y:S02]  /*39c0*/  ULEA UR5, UR4, UR5, 0x18 ;  /* 0x0000000504057291 */ /* 0x004fe4000f8ec0ff */
[----:B------:R-:W-:-:S07]  /*39d0*/  ULEA UR6, UR4, UR6, 0x18 ;  /* 0x0000000604067291 */ /* 0x000fce000f8ec0ff */
[----:B------:R-:W2:Y:S02]  /*39e0*/  LDS.U8 R3, [UR5+0x1c] ;  /* 0x00001c05ff037984 */ /* 0x000ea40008000000 */
[----:B--2---:R-:W-:-:S13]  /*39f0*/  ISETP.NE.AND P0, PT, R3, RZ, PT ;  /* 0x000000ff0300720c */ /* 0x004fda0003f05270 */
[----:B------:R-:W-:Y:S05]  /*3a00*/  @P0 BRA `(.L_x_60) ;  /* 0x0000000400080947 */ /* 0x000fea0003800000 */
[----:B------:R-:W-:Y:S02]  /*3a10*/  UISETP.NE.U32.AND UP1, UPT, UR41, 0x1, UPT ;  /* 0x000000012900788c */ /* 0x000fe4000bf25070 */
[----:B------:R-:W-:-:S07]  /*3a20*/  UIADD3 UR7, UPT, UPT, UR5, 0x8, URZ ;  /* 0x0000000805077890 */ /* 0x000fce000fffe0ff */
[----:B------:R-:W-:Y:S05]  /*3a30*/  BRA.U !UP1, `(.L_x_61) ;  /* 0x00000001099c7547 */ /* 0x000fea000b800000 */
[----:B------:R-:W-:Y:S01]  /*3a40*/  ELECT P0, URZ, PT ;  /* 0x0000000000ff782f */ /* 0x000fe20003800000 */
[----:B------:R-:W-:-:S12]  /*3a50*/  BSSY B0, `(.L_x_61) ;  /* 0x0000025000007945 */ /* 0x000fd80003800000 */
[----:B------:R-:W-:Y:S05]  /*3a60*/  @!P0 BRA `(.L_x_62) ;  /* 0x00000000008c8947 */ /* 0x000fea0003800000 */
[----:B------:R-:W-:-:S05]  /*3a70*/  UMOV UR4, 0x10 ;  /* 0x0000001000047882 */ /* 0x000fca0000000000 */
[----:B------:R-:W-:Y:S04]  /*3a80*/  DEPBAR.LE SB2, 0x36 ;  /* 0x0000ad800000791a */ /* 0x000fe80000000000 */
[----:B------:R-:W2:Y:S02]  /*3a90*/  UTCATOMSWS.2CTA.FIND_AND_SET.ALIGN UP0, UR4, UR4 ;  /* 0x00000004000475e3 */ /* 0x000ea40008200800 */
[----:B--2---:R-:W-:Y:S01]  /*3aa0*/  MOV R10, UR4 ;  /* 0x00000004000a7c02 */ /* 0x004fe20008000f00 */
[----:B------:R-:W-:Y:S06]  /*3ab0*/  BRA.U UP0, `(.L_x_63) ;  /* 0x0000000100187547 */ /* 0x000fec000b800000 */
.L_x_64:
[----:B------:R-:W-:Y:S05]  /*3ac0*/  NANOSLEEP 0x64 ;  /* 0x000000640000795d */ /* 0x000fea0003800000 */
[----:B------:R-:W-:-:S05]  /*3ad0*/  UMOV UR4, 0x10 ;  /* 0x0000001000047882 */ /* 0x000fca0000000000 */
[----:B------:R-:W-:Y:S04]  /*3ae0*/  DEPBAR.LE SB2, 0x36 ;  /* 0x0000ad800000791a */ /* 0x000fe80000000000 */
[----:B------:R-:W2:Y:S02]  /*3af0*/  UTCATOMSWS.2CTA.FIND_AND_SET.ALIGN UP0, UR4, UR4 ;  /* 0x00000004000475e3 */ /* 0x000ea40008200800 */
[----:B--2---:R-:W-:Y:S01]  /*3b00*/  MOV R10, UR4 ;  /* 0x00000004000a7c02 */ /* 0x004fe20008000f00 */
[----:B------:R-:W-:Y:S05]  /*3b10*/  BRA.U !UP0, `(.L_x_64) ;  /* 0xfffffffd08e87547 */ /* 0x000fea000b83ffff */
.L_x_63:
[----:B------:R-:W2:Y:S01]  /*3b20*/  LDS R6, [UR5+0x10] ;  /* 0x00001005ff067984 */ /* 0x000ea20008000800 */
[----:B------:R-:W-:Y:S01]  /*3b30*/  IMAD.U32 R3, RZ, RZ, UR6 ;  /* 0x00000006ff037e24 */ /* 0x000fe2000f8e00ff */
[----:B------:R-:W-:-:S03]  /*3b40*/  MOV R4, UR40 ;  /* 0x0000002800047c02 */ /* 0x000fc60008000f00 */
[----:B------:R-:W-:Y:S01]  /*3b50*/  VIADD R3, R3, 0x170 ;  /* 0x0000017003037836 */ /* 0x000fe20000000000 */
[----:B--2---:R-:W-:-:S04]  /*3b60*/  SHF.L.U32 R6, R6, 0x1f, RZ ;  /* 0x0000001f06067819 */ /* 0x004fc800000006ff */
[----:B------:R-:W2:Y:S02]  /*3b70*/  SYNCS.PHASECHK.TRANS64.TRYWAIT P0, [UR5+0x8], R6 ;  /* 0x00000806ff0075a7 */ /* 0x000ea40008001105 */
[----:B--2---:R-:W-:Y:S05]  /*3b80*/  @P0 BRA `(.L_x_65) ;  /* 0x0000000000080947 */ /* 0x004fea0003800000 */
[----:B------:R-:W2:Y:S02]  /*3b90*/  SYNCS.PHASECHK.TRANS64.TRYWAIT P0, [UR5+0x8], R6 ;  /* 0x00000806ff0075a7 */ /* 0x000ea40008001105 */
[----:B--2---:R-:W-:Y:S05]  /*3ba0*/  @!P0 BRA `(.L_x_66) ;  /* 0x0000006800548947 */ /* 0x004fea0003800000 */
.L_x_65:
[----:B------:R-:W-:Y:S01]  /*3bb0*/  PRMT R4, R4, 0x654, R3 ;  /* 0x0000065404047816 */ /* 0x000fe20000000003 */
[----:B------:R-:W-:Y:S01]  /*3bc0*/  HFMA2 R3, -RZ, RZ, 0, 5.9604644775390625e-08 ;  /* 0x00000001ff037431 */ /* 0x000fe200000001ff */
[----:B------:R-:W-:Y:S01]  /*3bd0*/  UPRMT UR4, UR40, 0x654, UR7 ;  /* 0x0000065428047896 */ /* 0x000fe20008000007 */
[----:B------:R-:W-:Y:S02]  /*3be0*/  IMAD.MOV.U32 R8, RZ, RZ, 0xffff ;  /* 0x0000ffffff087424 */ /* 0x000fe400078e00ff */
[----:B--2---:R-:W-:Y:S02]  /*3bf0*/  IMAD.MOV.U32 R6, RZ, RZ, 0x4 ;  /* 0x00000004ff067424 */ /* 0x004fe400078e00ff */
[----:B------:R-:W-:Y:S01]  /*3c00*/  IMAD.SHL.U32 R9, R10, 0x20, RZ ;  /* 0x000000200a097824 */ /* 0x000fe200078e00ff */
[----:B------:R-:W-:Y:S02]  /*3c10*/  MOV R5, UR4 ;  /* 0x0000000400057c02 */ /* 0x000fe40008000f00 */
[-C--:B------:R-:W-:Y:S01]  /*3c20*/  SHF.L.U32 R8, R8, R10.reuse, RZ ;  /* 0x0000000a08087219 */ /* 0x080fe200000006ff */
[----:B------:R2:W-:Y:S01]  /*3c30*/  SYNCS.ARRIVE.TRANS64.RED RZ, [UR4], R6 ;  /* 0x00000006ffff79a7 */ /* 0x0005e20008000404 */
[----:B------:R-:W-:Y:S01]  /*3c40*/  SHF.L.U32 R7, R3, R10, RZ ;  /* 0x0000000a03077219 */ /* 0x000fe200000006ff */
[----:B------:R2:W-:Y:S04]  /*3c50*/  STS [UR6+0x170], R9 ;  /* 0x00017009ff007988 */ /* 0x0005e80008000806 */
[----:B------:R2:W-:Y:S04]  /*3c60*/  STAS [R4.64], R10 ;  /* 0x0000000a04007dbd */ /* 0x0005e8000c0008ff */
[----:B------:R2:W-:Y:S04]  /*3c70*/  ATOMS.OR RZ, [UR5+0x14], R8 ;  /* 0x00001408ffff798c */ /* 0x0005e8000b000005 */
[----:B------:R2:W-:Y:S04]  /*3c80*/  ATOMS.OR RZ, [UR5+0x18], R7 ;  /* 0x00001807ffff798c */ /* 0x0005e8000b000005 */
[----:B------:R2:W-:Y:S02]  /*3c90*/  ATOMS.XOR RZ, [UR5+0x10], R3 ;  /* 0x00001003ffff798c */ /* 0x0005e4000b800005 */
.L_x_62:
[----:B-1----:R-:W-:Y:S05]  /*3ca0*/  BSYNC B0 ;  /* 0x0000000000007941 */ /* 0x002fea0003800000 */
.L_x_61:
[----:B------:R-:W-:Y:S05]  /*3cb0*/  BRA.U UP1, `(.L_x_67) ;  /* 0x00000001016c7547 */ /* 0x000fea000b800000 */
[----:B------:R-:W-:-:S03]  /*3cc0*/  UMOV UR4, 0xffffffff ;  /* 0xffffffff00047882 */ /* 0x000fc60000000000 */
[----:B------:R-:W-:Y:S05]  /*3cd0*/  BRA.DIV UR4, `(.L_x_68) ;  /* 0x0000006a04207947 */ /* 0x000fea000b800000 */
[----:B------:R-:W-:-:S13]  /*3ce0*/  ELECT P6, URZ, PT ;  /* 0x0000000000ff782f */ /* 0x000fda00038c0000 */
.L_x_186:
[----:B------:R-:W-:Y:S05]  /*3cf0*/  @!P6 BRA `(.L_x_67) ;  /* 0x00000000005ce947 */ /* 0x000fea0003800000 */
[----:B--2---:R-:W2:Y:S02]  /*3d00*/  LDS R4, [UR5+0x10] ;  /* 0x00001005ff047984 */ /* 0x004ea40008000800 */
[----:B--2---:R-:W-:-:S04]  /*3d10*/  SHF.L.U32 R4, R4, 0x1f, RZ ;  /* 0x0000001f04047819 */ /* 0x004fc800000006ff */
[----:B------:R-:W2:Y:S02]  /*3d20*/  SYNCS.PHASECHK.TRANS64.TRYWAIT P0, [UR5+0x8], R4 ;  /* 0x00000804ff0075a7 */ /* 0x000ea40008001105 */
[----:B--2---:R-:W-:Y:S05]  /*3d30*/  @P0 BRA `(.L_x_69) ;  /* 0x0000000000080947 */ /* 0x004fea0003800000 */
[----:B------:R-:W2:Y:S02]  /*3d40*/  SYNCS.PHASECHK.TRANS64.TRYWAIT P0, [UR5+0x8], R4 ;  /* 0x00000804ff0075a7 */ /* 0x000ea40008001105 */
[----:B--2---:R-:W-:Y:S05]  /*3d50*/  @!P0 BRA `(.L_x_70) ;  /* 0x0000006800208947 */ /* 0x004fea0003800000 */
.L_x_69:
[----:B------:R-:W3:Y:S01]  /*3d60*/  LDS R6, [UR6+0x170] ;  /* 0x00017006ff067984 */ /* 0x000ee20008000800 */
[----:B--2---:R-:W-:Y:S02]  /*3d70*/  HFMA2 R3, -RZ, RZ, 0, 5.9604644775390625e-08 ;  /* 0x00000001ff037431 */ /* 0x004fe400000001ff */
[----:B------:R-:W-:Y:S01]  /*3d80*/  IMAD.MOV.U32 R4, RZ, RZ, 0xffff ;  /* 0x0000ffffff047424 */ /* 0x000fe200078e00ff */
[----:B------:R-:W-:Y:S01]  /*3d90*/  UPRMT UR4, UR40, 0x654, UR7 ;  /* 0x0000065428047896 */ /* 0x000fe20008000007 */
[----:B---3--:R-:W-:-:S03]  /*3da0*/  IMAD.SHL.U32 R5, R6, 0x20, RZ ;  /* 0x0000002006057824 */ /* 0x008fc600078e00ff */
[-C--:B------:R-:W-:Y:S02]  /*3db0*/  SHF.L.U32 R4, R4, R6.reuse, RZ ;  /* 0x0000000604047219 */ /* 0x080fe400000006ff */
[----:B------:R-:W-:Y:S01]  /*3dc0*/  SHF.L.U32 R6, R3, R6, RZ ;  /* 0x0000000603067219 */ /* 0x000fe200000006ff */
[----:B------:R3:W-:Y:S04]  /*3dd0*/  STS [UR6+0x170], R5 ;  /* 0x00017005ff007988 */ /* 0x0007e80008000806 */
[----:B------:R3:W-:Y:S04]  /*3de0*/  ATOMS.OR RZ, [UR5+0x14], R4 ;  /* 0x00001404ffff798c */ /* 0x0007e8000b000005 */
[----:B------:R3:W-:Y:S01]  /*3df0*/  ATOMS.OR RZ, [UR5+0x18], R6 ;  /* 0x00001806ffff798c */ /* 0x0007e2000b000005 */
[----:B------:R-:W-:Y:S03]  /*3e00*/  SYNCS.ARRIVE.TRANS64.RED.A1T0 RZ, [UR4], RZ ;  /* 0x000000ffffff79a7 */ /* 0x000fe60008100404 */
[----:B------:R3:W-:Y:S01]  /*3e10*/  ATOMS.XOR RZ, [UR5+0x10], R3 ;  /* 0x00001003ffff798c */ /* 0x0007e2000b800005 */
[----:B------:R-:W-:Y:S05]  /*3e20*/  BRA `(.L_x_67) ;  /* 0x0000000000107947 */ /* 0x000fea0003800000 */
.L_x_60:
[----:B------:R-:W-:Y:S02]  /*3e30*/  MOV R3, 0xffffffff ;  /* 0xffffffff00037802 */ /* 0x000fe40000000f00 */
[----:B------:R-:W-:-:S03]  /*3e40*/  MOV R4, 0x3e70 ;  /* 0x00003e7000047802 */ /* 0x000fc60000000f00 */
[----:B------:R2:W-:Y:S04]  /*3e50*/  STS [UR6+0x170], R3 ;  /* 0x00017003ff007988 */ /* 0x0005e80008000806 */
[----:B-12--5:R-:W-:Y:S05]  /*3e60*/  CALL.REL.NOINC `($__internal_1_$__cuda_sm10x_tcgen05_guardrail_trap_phase_invalid_during_alloc) ;  /* 0x0000006c00d07944 */ /* 0x026fea0003c00000 */
.L_x_67:
[----:B------:R-:W-:Y:S05]  /*3e70*/  WARPSYNC.ALL ;  /* 0x0000000000007948 */ /* 0x000fea0003800000 */
[----:B------:R-:W4:Y:S01]  /*3e80*/  S2UR UR21, SR_CgaCtaId ;  /* 0x00000000001579c3 */ /* 0x000f220000008800 */
[----:B------:R-:W-:Y:S01]  /*3e90*/  UMOV UR4, 0x400 ;  /* 0x0000040000047882 */ /* 0x000fe20000000000 */
[----:B------:R-:W-:-:S06]  /*3ea0*/  NOP ;  /* 0x0000000000007918 */ /* 0x000fcc0000000000 */
[----:B------:R-:W-:Y:S06]  /*3eb0*/  BAR.ARV 0x6, 0xa0 ;  /* 0x0182800000007b1d */ /* 0x000fec0000002000 */
[----:B------:R-:W1:Y:S01]  /*3ec0*/  LDCU UR6, c[0x0][0x390] ;  /* 0x00007200ff0677ac */ /* 0x000e620008000800 */
[----:B------:R-:W-:Y:S01]  /*3ed0*/  LOP3.LUT R2, R2, 0xffff, RZ, 0xc0, !PT ;  /* 0x0000ffff02027812 */ /* 0x000fe200078ec0ff */
[----:B------:R-:W-:Y:S01]  /*3ee0*/  IMAD.MOV.U32 R11, RZ, RZ, 0x1 ;  /* 0x00000001ff0b7424 */ /* 0x000fe200078e00ff */
[----:B------:R-:W-:Y:S01]  /*3ef0*/  LOP3.LUT R0, R0, 0xffff, RZ, 0xc0, !PT ;  /* 0x0000ffff00007812 */ /* 0x000fe200078ec0ff */
[----:B--2---:R-:W-:Y:S01]  /*3f00*/  IMAD.MOV.U32 R10, RZ, RZ, RZ ;  /* 0x000000ffff0a7224 */ /* 0x004fe200078e00ff */
[----:B------:R-:W-:Y:S01]  /*3f10*/  R2UR UR22, R2 ;  /* 0x00000000021672ca */ /* 0x000fe200000e0000 */
[----:B------:R-:W-:Y:S01]  /*3f20*/  IMAD.MOV.U32 R9, RZ, RZ, RZ ;  /* 0x000000ffff097224 */ /* 0x000fe200078e00ff */
[----:B------:R-:W-:Y:S01]  /*3f30*/  R2UR UR37, R0 ;  /* 0x00000000002572ca */ /* 0x000fe200000e0000 */
[----:B------:R-:W-:Y:S01]  /*3f40*/  UMOV UR25, URZ ;  /* 0x000000ff00197c82 */ /* 0x000fe20008000000 */
[----:B------:R-:W-:Y:S01]  /*3f50*/  UMOV UR18, URZ ;  /* 0x000000ff00127c82 */ /* 0x000fe20008000000 */
[----:B----4-:R-:W-:-:S02]  /*3f60*/  ULEA UR21, UR21, UR4, 0x18 ;  /* 0x0000000415157291 */ /* 0x010fc4000f8ec0ff */
[----:B------:R-:W-:Y:S02]  /*3f70*/  UISETP.NE.AND UP4, UPT, UR41, URZ, UPT ;  /* 0x000000ff2900728c */ /* 0x000fe4000bf85270 */
[----:B------:R-:W-:Y:S02]  /*3f80*/  UIADD3 UR5, UPT, UPT, UR21, 0x4300, URZ ;  /* 0x0000430015057890 */ /* 0x000fe4000fffe0ff */
[----:B------:R-:W-:Y:S02]  /*3f90*/  UIADD3 UR7, UPT, UPT, UR21, 0x1e300, URZ ;  /* 0x0001e30015077890 */ /* 0x000fe4000fffe0ff */
[----:B-1----:R-:W-:Y:S01]  /*3fa0*/  UIADD3 UR6, UPT, UPT, UR6, 0x3f, URZ ;  /* 0x0000003f06067890 */ /* 0x002fe2000fffe0ff */
[----:B---3--:R-:W1:Y:S01]  /*3fb0*/  LDS R3, [UR21+0x170] ;  /* 0x00017015ff037984 */ /* 0x008e620008000800 */
[----:B------:R-:W-:Y:S02]  /*3fc0*/  UIADD3 UR36, UPT, UPT, UR21, 0x128, URZ ;  /* 0x0000012815247890 */ /* 0x000fe4000fffe0ff */
[----:B------:R-:W-:-:S02]  /*3fd0*/  USHF.R.S32.HI UR4, URZ, 0x1f, UR6 ;  /* 0x0000001fff047899 */ /* 0x000fc40008011406 */
[----:B------:R-:W-:Y:S02]  /*3fe0*/  USHF.R.U32.HI UR5, URZ, 0x4, UR5 ;  /* 0x00000004ff057899 */ /* 0x000fe40008011605 */
[----:B------:R-:W-:Y:S02]  /*3ff0*/  ULEA.HI UR4, UR4, UR6, URZ, 0x6 ;  /* 0x0000000604047291 */ /* 0x000fe4000f8f30ff */
[----:B------:R-:W-:Y:S02]  /*4000*/  USHF.R.U32.HI UR7, URZ, 0x4, UR7 ;  /* 0x00000004ff077899 */ /* 0x000fe40008011607 */
[----:B------:R-:W-:Y:S02]  /*4010*/  USHF.R.S32.HI UR27, URZ, 0x6, UR4 ;  /* 0x00000006ff1b7899 */ /* 0x000fe40008011404 */
[----:B------:R-:W-:Y:S02]  /*4020*/  UPRMT UR36, URZ, 0x654, UR36 ;  /* 0x00000654ff247896 */ /* 0x000fe40008000024 */
[----:B------:R-:W-:-:S02]  /*4030*/  UISETP.LT.AND UP0, UPT, UR27, 0x1, UPT ;  /* 0x000000011b00788c */ /* 0x000fc4000bf01270 */
[----:B------:R-:W-:Y:S02]  /*4040*/  ULOP3.LUT UR24, UR5, 0x3fff, URZ, 0xc0, !UPT ;  /* 0x00003fff05187892 */ /* 0x000fe4000f8ec0ff */
[----:B------:R-:W-:Y:S02]  /*4050*/  USEL UR38, UR27, 0x1, !UP0 ;  /* 0x000000011b267887 */ /* 0x000fe4000c000000 */
[----:B------:R-:W-:Y:S02]  /*4060*/  ULOP3.LUT UR23, UR7, 0x3fff, URZ, 0xc0, !UPT ;  /* 0x00003fff07177892 */ /* 0x000fe4000f8ec0ff */
[----:B------:R-:W-:Y:S01]  /*4070*/  UIADD3 UR38, UPT, UPT, -UR38, URZ, URZ ;  /* 0x000000ff26267290 */ /* 0x000fe2000fffe1ff */
[----:B------:R-:W-:Y:S01]  /*4080*/  UMOV UR34, 0x0 ;  /* 0x0000000000227882 */ /* 0x000fe20000000000 */
[----:B------:R-:W-:Y:S01]  /*4090*/  UMOV UR35, 0x8218010 ;  /* 0x0821801000237882 */ /* 0x000fe20000000000 */
[----:B------:R-:W-:Y:S01]  /*40a0*/  UMOV UR32, 0x0 ;  /* 0x0000000000207882 */ /* 0x000fe20000000000 */
[----:B------:R-:W-:Y:S01]  /*40b0*/  UMOV UR33, 0x8218010 ;  /* 0x0821801000217882 */ /* 0x000fe20000000000 */
[----:B------:R-:W-:Y:S01]  /*40c0*/  UMOV UR30, 0x0 ;  /* 0x00000000001e7882 */ /* 0x000fe20000000000 */
[----:B------:R-:W-:Y:S01]  /*40d0*/  UMOV UR31, 0x8218010 ;  /* 0x08218010001f7882 */ /* 0x000fe20000000000 */
[----:B------:R-:W-:Y:S01]  /*40e0*/  UMOV UR28, 0x0 ;  /* 0x00000000001c7882 */ /* 0x000fe20000000000 */
[----:B------:R-:W-:Y:S01]  /*40f0*/  UMOV UR29, 0x8218010 ;  /* 0x08218010001d7882 */ /* 0x000fe20000000000 */
[C---:B-1----:R-:W-:Y:S01]  /*4100*/  VIADD R5, R3.reuse, 0x40 ;  /* 0x0000004003057836 */ /* 0x042fe20000000000 */
[----:B------:R-:W-:-:S04]  /*4110*/  LOP3.LUT R4, R3, 0xffff, RZ, 0xc0, !PT ;  /* 0x0000ffff03047812 */ /* 0x000fc800078ec0ff */
[----:B------:R-:W-:-:S05]  /*4120*/  LOP3.LUT R5, R5, 0xffff, RZ, 0xc0, !PT ;  /* 0x0000ffff05057812 */ /* 0x000fca00078ec0ff */
[----:B------:R1:W-:Y:S02]  /*4130*/  STL.64 [R1], R4 ;  /* 0x0000000401007387 */ /* 0x0003e40000100a00 */
.L_x_79:
[----:B--2---:R-:W-:-:S04]  /*4140*/  SHF.L.U32 R2, R10, 0x1f, RZ ;  /* 0x0000001f0a027819 */ /* 0x004fc800000006ff */
[----:B------:R-:W2:Y:S02]  /*4150*/  SYNCS.PHASECHK.TRANS64.TRYWAIT P0, [UR21+0x120], R2 ;  /* 0x00012002ff0075a7 */ /* 0x000ea40008001115 */
[----:B--2-4-:R-:W-:Y:S05]  /*4160*/  @!P0 BRA `(.L_x_71) ;  /* 0x0000006400348947 */ /* 0x014fea0003800000 */
.L_x_188:
[----:B-1----:R-:W1:Y:S01]  /*4170*/  LDS.128 R4, [UR21+0x160] ;  /* 0x00016015ff047984 */ /* 0x002e620008000c00 */
[----:B------:R-:W-:Y:S01]  /*4180*/  ULEA UR26, UR25, UR21, 0x3 ;  /* 0x00000015191a7291 */ /* 0x000fe2000f8e18ff */
[----:B------:R-:W-:Y:S01]  /*4190*/  @!PT LDS RZ, [RZ] ;  /* 0x00000000fffff984 */ /* 0x000fe20000000800 */
[----:B------:R-:W-:Y:S01]  /*41a0*/  @!PT LDS RZ, [RZ] ;  /* 0x00000000fffff984 */ /* 0x000fe20000000800 */
[----:B------:R-:W-:Y:S01]  /*41b0*/  @!PT LDS RZ, [RZ] ;  /* 0x00000000fffff984 */ /* 0x000fe20000000800 */
[----:B------:R-:W-:Y:S01]  /*41c0*/  @!PT LDS RZ, [RZ] ;  /* 0x00000000fffff984 */ /* 0x000fe20000000800 */
[----:B------:R3:W-:Y:S06]  /*41d0*/  MEMBAR.ALL.CTA ;  /* 0x0000000000007992 */ /* 0x0007ec0000008000 */
[----:B---3--:R-:W3:Y:S02]  /*41e0*/  FENCE.VIEW.ASYNC.S ;  /* 0x00000000000073c6 */ /* 0x008ee40000000000 */
[----:B---3--:R-:W-:Y:S01]  /*41f0*/  SYNCS.ARRIVE.TRANS64.RED.A1T0 RZ, [UR36], RZ ;  /* 0x000000ffffff79a7 */ /* 0x008fe20008100424 */
[----:B------:R-:W-:Y:S05]  /*4200*/  BRA.U UP4, `(.L_x_72) ;  /* 0x00000001040c7547 */ /* 0x000fea000b800000 */
[----:B--2---:R-:W-:-:S04]  /*4210*/  SHF.L.U32 R2, R11, 0x1f, RZ ;  /* 0x0000001f0b027819 */ /* 0x004fc800000006ff */
[----:B------:R-:W2:Y:S02]  /*4220*/  SYNCS.PHASECHK.TRANS64.TRYWAIT P0, [UR26+0x140], R2 ;  /* 0x00014002ff0075a7 */ /* 0x000ea4000800111a */
[----:B--2---:R-:W-:Y:S05]  /*4230*/  @!P0 BRA `(.L_x_73) ;  /* 0x0000006400188947 */ /* 0x004fea0003800000 */
.L_x_72:
[----:B------:R-:W-:Y:S05]  /*4240*/  BRA.U UP4, `(.L_x_74) ;  /* 0x00000005040c7547 */ /* 0x000fea000b800000 */
[----:B------:R-:W3:Y:S02]  /*4250*/  LDCU UR4, c[0x0][0x390] ;  /* 0x00007200ff0477ac */ /* 0x000ee40008000800 */
[----:B---3--:R-:W-:-:S09]  /*4260*/  UISETP.GE.AND UP0, UPT, UR4, 0x1, UPT ;  /* 0x000000010400788c */ /* 0x008fd2000bf06270 */
[----:B------:R-:W-:Y:S05]  /*4270*/  BRA.U !UP0, `(.L_x_75) ;  /* 0x0000000108f47547 */ /* 0x000fea000b800000 */
[----:B------:R-:W-:Y:S01]  /*4280*/  ULEA UR4, UR25, UR48, 0x2 ;  /* 0x0000003019047291 */ /* 0x000fe2000f8e10ff */
[----:B--2---:R-:W-:-:S08]  /*4290*/  SHF.L.U32 R0, R9, 0x1f, RZ ;  /* 0x0000001f09007819 */ /* 0x004fd000000006ff */
[----:B------:R-:W5:Y:S01]  /*42a0*/  LDL R2, [UR4] ;  /* 0x00000004ff027983 */ /* 0x000f620008100800 */
[----:B------:R-:W-:Y:S02]  /*42b0*/  ULEA UR4, UR18, UR21, 0x3 ;  /* 0x0000001512047291 */ /* 0x000fe4000f8e18ff */
[----:B------:R-:W-:Y:S01]  /*42c0*/  UPLOP3.LUT UP2, UPT, UPT, UPT, UPT, 0x40, 0x4 ;  /* 0x000000000004789c */ /* 0x000fe20003f4e870 */
[----:B------:R-:W-:Y:S01]  /*42d0*/  UMOV UR20, UR38 ;  /* 0x0000002600147c82 */ /* 0x000fe20008000000 */
[----:B------:R-:W-:-:S05]  /*42e0*/  UMOV UR19, UR27 ;  /* 0x0000001b00137c82 */ /* 0x000fca0008000000 */
[----:B------:R2:W3:Y:S01]  /*42f0*/  SYNCS.PHASECHK.TRANS64.TRYWAIT P2, [UR4], R0 ;  /* 0x00000000ff0075a7 */ /* 0x0004e20008041104 */
[----:B------:R-:W-:-:S05]  /*4300*/  UMOV UR4, UR18 ;  /* 0x0000001200047c82 */ /* 0x000fca0008000000 */
.L_x_78:
[----:B------:R-:W-:Y:S02]  /*4310*/  UIADD3 UR20, UPT, UPT, UR20, 0x1, URZ ;  /* 0x0000000114147890 */ /* 0x000fe4000fffe0ff */
[----:B------:R-:W-:Y:S02]  /*4320*/  ULEA UR17, UR4, UR21, 0x3 ;  /* 0x0000001504117291 */ /* 0x000fe4000f8e18ff */
[----:B------:R-:W-:Y:S01]  /*4330*/  UISETP.NE.AND UP3, UPT, UR20, URZ, UPT ;  /* 0x000000ff1400728c */ /* 0x000fe2000bf65270 */
[----:B--234-:R-:W-:Y:S10]  /*4340*/  @P2 BRA `(.L_x_76) ;  /* 0x00000000000c2947 */ /* 0x01cff40003800000 */
[----:B------:R-:W-:Y:S04]  /*4350*/  SHF.L.U32 R8, R9, 0x1f, RZ ;  /* 0x0000001f09087819 */ /* 0x000fe800000006ff */
[----:B------:R-:W3:Y:S02]  /*4360*/  SYNCS.PHASECHK.TRANS64.TRYWAIT P0, [UR17], R8 ;  /* 0x00000008ff0075a7 */ /* 0x000ee40008001111 */
[----:B---3--:R-:W-:Y:S05]  /*4370*/  @!P0 BRA `(.L_x_77) ;  /* 0x0000006000e08947 */ /* 0x008fea0003800000 */
.L_x_76:
[----:B------:R-:W-:Y:S01]  /*4380*/  UISETP.NE.AND UP0, UPT, UR19, 0x1, UPT ;  /* 0x000000011300788c */ /* 0x000fe2000bf05270 */
[----:B------:R-:W-:Y:S01]  /*4390*/  PLOP3.LUT P2, PT, PT, PT, PT, 0x80, 0x8 ;  /* 0x000000000008781c */ /* 0x000fe20003f4f070 */
[----:B------:R-:W-:Y:S02]  /*43a0*/  UIADD3 UR5, UPT, UPT, UR4, 0x1, URZ ;  /* 0x0000000104057890 */ /* 0x000fe4000fffe0ff */
[----:B------:R-:W-:Y:S02]  /*43b0*/  ULEA UR10, UR4, UR24, 0x9 ;  /* 0x00000018040a7291 */ /* 0x000fe4000f8e48ff */
[----:B------:R-:W-:Y:S01]  /*43c0*/  UISETP.NE.AND UP1, UPT, UR5, 0xd, UPT ;  /* 0x0000000d0500788c */ /* 0x000fe2000bf25270 */
[----:B------:R-:W-:Y:S01]  /*43d0*/  PLOP3.LUT P0, PT, PT, PT, UP0, 0x80, 0x8 ;  /* 0x000000000008781c */ /* 0x000fe20003f0f008 */
[----:B------:R-:W-:Y:S02]  /*43e0*/  ULEA UR14, UR4, UR23, 0x9 ;  /* 0x00000017040e7291 */ /* 0x000fe4000f8e48ff */
[----:B------:R-:W-:Y:S02]  /*43f0*/  USEL UR6, URZ, 0x1, UP1 ;  /* 0x00000001ff067887 */ /* 0x000fe40008800000 */
[----:B------:R-:W-:Y:S01]  /*4400*/  USEL UR18, UR5, URZ, UP1 ;  /* 0x000000ff05127287 */ /* 0x000fe20008800000 */
[----:B------:R-:W-:Y:S11]  /*4410*/  ELECT P1, URZ, PT ;  /* 0x0000000000ff782f */ /* 0x000ff60003820000 */
[----:B------:R-:W-:Y:S02]  /*4420*/  @!UPT UIADD3 URZ, UPT, UPT, URZ, URZ, URZ ;  /* 0x000000fffffff290 */ /* 0x000fe4000fffe0ff */
[C---:B-----5:R-:W-:Y:S01]  /*4430*/  @P1 R2UR.BROADCAST UR4, R2.reuse ;  /* 0x00000000020412ca */ /* 0x060fe200008e0000 */
[----:B------:R-:W-:Y:S01]  /*4440*/  @UP0 ULEA UR5, UR18, UR21, 0x3 ;  /* 0x0000001512050291 */ /* 0x000fe2000f8e18ff */
[----:B------:R-:W-:Y:S01]  /*4450*/  LOP3.LUT R9, R9, UR6, RZ, 0x3c, !PT ;  /* 0x0000000609097c12 */ /* 0x000fe2000f8e3cff */
[----:B------:R-:W-:Y:S02]  /*4460*/  UIADD3 UR8, UPT, UPT, UR10, 0x80, URZ ;  /* 0x000000800a087890 */ /* 0x000fe4000fffe0ff */
[----:B------:R-:W-:Y:S01]  /*4470*/  UIADD3 UR6, UPT, UPT, UR14, 0x80, URZ ;  /* 0x000000800e067890 */ /* 0x000fe2000fffe0ff */
[----:B--2---:R-:W-:Y:S01]  /*4480*/  @P0 SHF.L.U32 R0, R9, 0x1f, RZ ;  /* 0x0000001f09000819 */ /* 0x004fe200000006ff */
[----:B------:R-:W-:Y:S02]  /*4490*/  UIADD3 UR12, UPT, UPT, UR10, 0x100, URZ ;  /* 0x000001000a0c7890 */ /* 0x000fe4000fffe0ff */
[----:B------:R-:W-:Y:S01]  /*44a0*/  UIADD3 UR19, UPT, UPT, UR19, -0x1, URZ ;  /* 0xffffffff13137890 */ /* 0x000fe2000fffe0ff */
[----:B------:R4:W2:Y:S01]  /*44b0*/  @P0 SYNCS.PHASECHK.TRANS64.TRYWAIT P2, [UR5], R0 ;  /* 0x00000000ff0005a7 */ /* 0x0008a20008041105 */
[----:B------:R-:W-:Y:S11]  /*44c0*/  ELECT P0, URZ, PT ;  /* 0x0000000000ff782f */ /* 0x000ff60003800000 */
[----:B------:R-:W-:Y:S02]  /*44d0*/  @!UPT UIADD3 URZ, UPT, UPT, URZ, URZ, URZ ;  /* 0x000000fffffff290 */ /* 0x000fe4000fffe0ff */
[C---:B------:R-:W-:Y:S02]  /*44e0*/  @P0 R2UR.BROADCAST UR16, R2.reuse ;  /* 0x00000000021002ca */ /* 0x040fe400008e0000 */
[----:B------:R-:W-:Y:S01]  /*44f0*/  ELECT P0, URZ, PT ;  /* 0x0000000000ff782f */ /* 0x000fe20003800000 */
[----:B------:R-:W-:Y:S01]  /*4500*/  UMOV UR11, 0x40004040 ;  /* 0x40004040000b7882 */ /* 0x000fe20000000000 */
[----:B------:R-:W-:Y:S01]  /*4510*/  UMOV UR15, 0x40004040 ;  /* 0x40004040000f7882 */ /* 0x000fe20000000000 */
[----:B------:R-:W-:Y:S01]  /*4520*/  UMOV UR9, 0x40004040 ;  /* 0x4000404000097882 */ /* 0x000fe20000000000 */
[----:B------:R3:W-:Y:S01]  /*4530*/  UTCHMMA.2CTA gdesc[UR10], gdesc[UR14], tmem[UR4], tmem[UR34], idesc[UR35], UP2 ;  /* 0x00ff220e0a0075ea */ /* 0x0007e20009200004 */
[----:B------:R-:W-:Y:S01]  /*4540*/  UPLOP3.LUT UP2, UPT, UPT, UPT, UPT, 0x80, 0x8 ;  /* 0x000000000008789c */ /* 0x000fe20003f4f070 */
[----:B------:R-:W-:Y:S01]  /*4550*/  UMOV UR7, 0x40004040 ;  /* 0x4000404000077882 */ /* 0x000fe20000000000 */
[----:B------:R-:W-:Y:S01]  /*4560*/  UMOV UR13, 0x40004040 ;  /* 0x40004040000d7882 */ /* 0x000fe20000000000 */
[----:B------:R-:W-:Y:S03]  /*4570*/  UMOV UR5, 0x40004040 ;  /* 0x4000404000057882 */ /* 0x000fe60000000000 */
[----:B------:R1:W-:Y:S01]  /*4580*/  UTCHMMA.2CTA gdesc[UR8], gdesc[UR6], tmem[UR16], tmem[UR32], idesc[UR33], UPT ;  /* 0x00ff2006080075ea */ /* 0x0003e2000ba00010 */
[----:B---3--:R-:W-:Y:S01]  /*4590*/  UIADD3 UR4, UPT, UPT, UR14, 0x100, URZ ;  /* 0x000001000e047890 */ /* 0x008fe2000fffe0ff */
[C---:B------:R-:W-:Y:S02]  /*45a0*/  @P0 R2UR.BROADCAST UR15, R2.reuse ;  /* 0x00000000020f02ca */ /* 0x040fe400008e0000 */
[----:B------:R-:W-:Y:S01]  /*45b0*/  ELECT P0, URZ, PT ;  /* 0x0000000000ff782f */ /* 0x000fe20003800000 */
[----:B------:R-:W-:Y:S02]  /*45c0*/  UIADD3 UR10, UPT, UPT, UR10, 0x180, URZ ;  /* 0x000001800a0a7890 */ /* 0x000fe4000fffe0ff */
[----:B-1----:R-:W-:Y:S10]  /*45d0*/  UIADD3 UR6, UPT, UPT, UR14, 0x180, URZ ;  /* 0x000001800e067890 */ /* 0x002ff4000fffe0ff */
[----:B------:R-:W-:Y:S01]  /*45e0*/  @P0 R2UR.BROADCAST UR9, R2 ;  /* 0x00000000020902ca */ /* 0x000fe200008e0000 */
[----:B------:R-:W-:Y:S01]  /*45f0*/  UIADD3 UR8, UPT, UPT, UR17, 0x68, URZ ;  /* 0x0000006811087890 */ /* 0x000fe2000fffe0ff */
[----:B------:R1:W-:Y:S11]  /*4600*/  UTCHMMA.2CTA gdesc[UR12], gdesc[UR4], tmem[UR15], tmem[UR30], idesc[UR31], UPT ;  /* 0x00ff1e040c0075ea */ /* 0x0003f6000ba0000f */
[----:B------:R4:W-:Y:S01]  /*4610*/  UTCHMMA.2CTA gdesc[UR10], gdesc[UR6], tmem[UR9], tmem[UR28], idesc[UR29], UPT ;  /* 0x00ff1c060a0075ea */ /* 0x0009e2000ba00009 */
[----:B------:R4:W-:Y:S01]  /*4620*/  UTCBAR.2CTA.MULTICAST [UR8], URZ, UR22 ;  /* 0x000000ff080073e9 */ /* 0x0009e20008200816 */
[----:B-1----:R-:W-:Y:S01]  /*4630*/  UMOV UR4, UR18 ;  /* 0x0000001200047c82 */ /* 0x002fe20008000000 */
[----:B------:R-:W-:Y:S05]  /*4640*/  BRA.U UP3, `(.L_x_78) ;  /* 0xfffffffd03307547 */ /* 0x000fea000b83ffff */
.L_x_75:
[----:B------:R-:W-:-:S09]  /*4650*/  UIADD3 UR4, UPT, UPT, UR26, 0x130, URZ ;  /* 0x000001301a047890 */ /* 0x000fd2000fffe0ff */
[----:B------:R3:W-:Y:S01]  /*4660*/  UTCBAR.2CTA.MULTICAST [UR4], URZ, UR37 ;  /* 0x000000ff040073e9 */ /* 0x0007e20008200825 */
[----:B------:R-:W-:Y:S02]  /*4670*/  NOP ;  /* 0x0000000000007918 */ /* 0x000fe40000000000 */
.L_x_74:
[----:B---3--:R-:W-:Y:S01]  /*4680*/  UIADD3 UR4, UPT, UPT, UR25, 0x1, URZ ;  /* 0x0000000119047890 */ /* 0x008fe2000fffe0ff */
[----:B-1----:R-:W-:Y:S02]  /*4690*/  LOP3.LUT P0, RZ, R6, 0x1, RZ, 0xc0, !PT ;  /* 0x0000000106ff7812 */ /* 0x002fe4000780c0ff */
[----:B------:R-:W-:Y:S01]  /*46a0*/  LOP3.LUT R10, R10, 0x1, RZ, 0x3c, !PT ;  /* 0x000000010a0a7812 */ /* 0x000fe200078e3cff */
[----:B------:R-:W-:-:S04]  /*46b0*/  UISETP.NE.AND UP0, UPT, UR4, 0x2, UPT ;  /* 0x000000020400788c */ /* 0x000fc8000bf05270 */
[----:B------:R-:W-:Y:S02]  /*46c0*/  USEL UR5, URZ, 0x1, UP0 ;  /* 0x00000001ff057887 */ /* 0x000fe40008000000 */
[----:B------:R-:W-:-:S04]  /*46d0*/  USEL UR25, UR4, URZ, UP0 ;  /* 0x000000ff04197287 */ /* 0x000fc80008000000 */
[----:B------:R-:W-:Y:S01]  /*46e0*/  LOP3.LUT R11, R11, UR5, RZ, 0x3c, !PT ;  /* 0x000000050b0b7c12 */ /* 0x000fe2000f8e3cff */
[----:B------:R-:W-:Y:S07]  /*46f0*/  @P0 BRA `(.L_x_79) ;  /* 0xfffffff800900947 */ /* 0x000fee000383ffff */
[----:B----4-:R-:W1:Y:S01]  /*4700*/  S2UR UR8, SR_CgaCtaId ;  /* 0x00000000000879c3 */ /* 0x010e620000008800 */
[----:B------:R-:W-:Y:S01]  /*4710*/  ELECT P0, URZ, PT ;  /* 0x0000000000ff782f */ /* 0x000fe20003800000 */
[----:B--2---:R-:W-:Y:S01]  /*4720*/  HFMA2 R0, -RZ, RZ, 0, 5.9604644775390625e-08 ;  /* 0x00000001ff007431 */ /* 0x004fe200000001ff */
[----:B------:R-:W-:-:S05]  /*4730*/  UMOV UR4, 0x40 ;  /* 0x0000004000047882 */ /* 0x000fca0000000000 */
[----:B------:R-:W-:Y:S01]  /*4740*/  UVIRTCOUNT.DEALLOC.SMPOOL 0x80 ;  /* 0x000000800000784c */ /* 0x000fe20000000000 */
[----:B------:R-:W-:Y:S02]  /*4750*/  UISETP.NE.AND UP0, UPT, UR41, URZ, UPT ;  /* 0x000000ff2900728c */ /* 0x000fe4000bf05270 */
[----:B-1----:R-:W-:-:S09]  /*4760*/  ULEA UR8, UR8, UR4, 0x18 ;  /* 0x0000000408087291 */ /* 0x002fd2000f8ec0ff */
[----:B------:R1:W-:Y:S01]  /*4770*/  @P0 STS.U8 [UR8+0x1c], R0 ;  /* 0x00001c00ff000988 */ /* 0x0003e20008000008 */
[----:B------:R-:W-:Y:S05]  /*4780*/  BRA.U UP0, `(.L_x_80) ;  /* 0x0000000100587547 */ /* 0x000fea000b800000 */
[----:B------:R-:W-:Y:S01]  /*4790*/  UIADD3 UR5, UPT, UPT, UR21, 0x140, URZ ;  /* 0x0000014015057890 */ /* 0x000fe2000fffe0ff */
[----:B------:R-:W-:-:S03]  /*47a0*/  SHF.L.U32 R2, R11, 0x1f, RZ ;  /* 0x0000001f0b027819 */ /* 0x000fc600000006ff */
[----:B------:R-:W-:-:S09]  /*47b0*/  ULEA UR4, UR25, UR5, 0x3 ;  /* 0x0000000519047291 */ /* 0x000fd2000f8e18ff */
[----:B------:R-:W2:Y:S02]  /*47c0*/  SYNCS.PHASECHK.TRANS64.TRYWAIT P0, [UR4], R2 ;  /* 0x00000002ff0075a7 */ /* 0x000ea40008001104 */
[----:B--2---:R-:W-:Y:S05]  /*47d0*/  @!P0 BRA `(.L_x_81) ;  /* 0x0000005c00e08947 */ /* 0x004fea0003800000 */
.L_x_192:
[----:B------:R-:W-:-:S04]  /*47e0*/  UIADD3 UR4, UPT, UPT, UR25, 0x1, URZ ;  /* 0x0000000119047890 */ /* 0x000fc8000fffe0ff */
[----:B------:R-:W-:-:S04]  /*47f0*/  UISETP.NE.AND UP1, UPT, UR4, 0x2, UPT ;  /* 0x000000020400788c */ /* 0x000fc8000bf25270 */
[----:B------:R-:W-:Y:S02]  /*4800*/  USEL UR6, URZ, 0x1, UP1 ;  /* 0x00000001ff067887 */ /* 0x000fe40008800000 */
[----:B------:R-:W-:-:S04]  /*4810*/  USEL UR4, UR4, URZ, UP1 ;  /* 0x000000ff04047287 */ /* 0x000fc80008800000 */
[----:B------:R-:W-:Y:S01]  /*4820*/  ULEA UR4, UR4, UR5, 0x3 ;  /* 0x0000000504047291 */ /* 0x000fe2000f8e18ff */
[----:B-1----:R-:W-:-:S04]  /*4830*/  LOP3.LUT R2, R11, UR6, RZ, 0x3c, !PT ;  /* 0x000000060b027c12 */ /* 0x002fc8000f8e3cff */
[----:B------:R-:W-:Y:S01]  /*4840*/  SHF.L.U32 R2, R2, 0x1f, RZ ;  /* 0x0000001f02027819 */ /* 0x000fe200000006ff */
[----:B------:R-:W-:-:S04]  /*4850*/  IMAD.U32 R0, RZ, RZ, UR4 ;  /* 0x00000004ff007e24 */ /* 0x000fc8000f8e00ff */
[----:B------:R1:W2:Y:S03]  /*4860*/  SYNCS.PHASECHK.TRANS64.TRYWAIT P0, [R0+URZ], R2 ;  /* 0x00000002000075a7 */ /* 0x0002a600080011ff */
[----:B--2---:R-:W-:Y:S05]  /*4870*/  @!P0 NANOSLEEP.SYNCS 0x989680 ;  /* 0x009896800000895d */ /* 0x004fea0003900000 */
[----:B------:R-:W2:Y:S02]  /*4880*/  @!P0 SYNCS.PHASECHK.TRANS64 P0, [R0+URZ], R2 ;  /* 0x00000002000085a7 */ /* 0x000ea400080010ff */
[----:B--2---:R-:W-:Y:S05]  /*4890*/  @P0 BRA `(.L_x_82) ;  /* 0x0000000000200947 */ /* 0x004fea0003800000 */
.L_x_83:
[----:B--2---:R2:W3:Y:S02]  /*48a0*/  SYNCS.PHASECHK.TRANS64.TRYWAIT P0, [R0+URZ], R2 ;  /* 0x00000002000075a7 */ /* 0x0044e400080011ff */
[----:B---3--:R-:W-:Y:S05]  /*48b0*/  @!P0 NANOSLEEP.SYNCS 0x989680 ;  /* 0x009896800000895d */ /* 0x008fea0003900000 */
[----:B------:R-:W3:Y:S02]  /*48c0*/  @!P0 SYNCS.PHASECHK.TRANS64 P0, [R0+URZ], R2 ;  /* 0x00000002000085a7 */ /* 0x000ee400080010ff */
[----:B---3--:R-:W-:Y:S05]  /*48d0*/  @!P0 BRA `(.L_x_83) ;  /* 0xfffffffc00f08947 */ /* 0x008fea000383ffff */
[----:B------:R-:W-:Y:S05]  /*48e0*/  BRA `(.L_x_82) ;  /* 0x00000000000c7947 */ /* 0x000fea0003800000 */
.L_x_80:
[----:B------:R-:W-:-:S04]  /*48f0*/  UIADD3 UR4, UPT, UPT, UR21, 0x150, URZ ;  /* 0x0000015015047890 */ /* 0x000fc8000fffe0ff */
[----:B------:R-:W-:-:S09]  /*4900*/  UPRMT UR4, UR40, 0x654, UR4 ;  /* 0x0000065428047896 */ /* 0x000fd20008000004 */
[----:B------:R-:W-:Y:S03]  /*4910*/  SYNCS.ARRIVE.TRANS64.RED.A1T0 RZ, [UR4], RZ ;  /* 0x000000ffffff79a7 */ /* 0x000fe60008100404 */
.L_x_82:
[----:B-12---:R-:W-:Y:S01]  /*4920*/  SHF.L.U32 R2, RZ, 0x1f, RZ ;  /* 0x0000001fff027819 */ /* 0x006fe200000006ff */
[----:B------:R-:W-:Y:S01]  /*4930*/  UIADD3 UR4, UPT, UPT, UR21, 0x150, URZ ;  /* 0x0000015015047890 */ /* 0x000fe2000fffe0ff */
[----:B------:R-:W-:Y:S02]  /*4940*/  PLOP3.LUT P0, PT, PT, PT, UP0, 0x80, 0x8 ;  /* 0x000000000008781c */ /* 0x000fe40003f0f008 */
[----:B------:R-:W1:Y:S02]  /*4950*/  SYNCS.PHASECHK.TRANS64.TRYWAIT P1, [UR21+0x150], R2 ;  /* 0x00015002ff0075a7 */ /* 0x000e640008021115 */
[----:B-1----:R-:W-:Y:S09]  /*4960*/  @!P1 BRA `(.L_x_84) ;  /* 0x0000005c00949947 */ /* 0x002ff20003800000 */
.L_x_194:
[----:B------:R-:W-:Y:S01]  /*4970*/  @!UP0 UPRMT UR4, UR40, 0x654, UR4 ;  /* 0x0000065428048896 */ /* 0x000fe20008000004 */
[----:B------:R-:W-:Y:S01]  /*4980*/  LOP3.LUT R3, R3, 0xffff, RZ, 0xc0, !PT ;  /* 0x0000ffff03037812 */ /* 0x000fe200078ec0ff */
[----:B-1----:R-:W-:-:S03]  /*4990*/  IMAD.MOV.U32 R2, RZ, RZ, 0xffff ;  /* 0x0000ffffff027424 */ /* 0x002fc600078e00ff */
[----:B------:R-:W-:-:S04]  /*49a0*/  SHF.R.U32.HI R3, RZ, 0x5, R3 ;  /* 0x00000005ff037819 */ /* 0x000fc80000011603 */
[----:B------:R-:W-:Y:S01]  /*49b0*/  @!P0 SYNCS.ARRIVE.TRANS64.RED.A1T0 RZ, [UR4], RZ ;  /* 0x000000ffffff89a7 */ /* 0x000fe20008100404 */
[----:B------:R-:W-:Y:S01]  /*49c0*/  NOP ;  /* 0x0000000000007918 */ /* 0x000fe20000000000 */
[----:B------:R-:W1:Y:S01]  /*49d0*/  LDS R0, [UR8+0x14] ;  /* 0x00001408ff007984 */ /* 0x000e620008000800 */
[----:B------:R-:W-:-:S04]  /*49e0*/  SHF.L.U32 R2, R2, R3, RZ ;  /* 0x0000000302027219 */ /* 0x000fc800000006ff */
[----:B-1----:R-:W-:-:S04]  /*49f0*/  LOP3.LUT R0, R0, R2, RZ, 0xc0, !PT ;  /* 0x0000000200007212 */ /* 0x002fc800078ec0ff */
[----:B------:R-:W-:Y:S01]  /*4a00*/  ISETP.NE.AND P0, PT, R0, R2, PT ;  /* 0x000000020000720c */ /* 0x000fe20003f05270 */
[----:B------:R-:W-:-:S05]  /*4a10*/  IMAD.MOV.U32 R0, RZ, RZ, 0x1 ;  /* 0x00000001ff007424 */ /* 0x000fca00078e00ff */
[----:B------:R-:W-:-:S07]  /*4a20*/  SHF.L.U32 R0, R0, R3, RZ ;  /* 0x0000000300007219 */ /* 0x000fce00000006ff */
[----:B------:R-:W-:Y:S05]  /*4a30*/  @P0 BRA `(.L_x_85) ;  /* 0x00000000005c0947 */ /* 0x000fea0003800000 */
[----:B------:R-:W1:Y:S02]  /*4a40*/  LDS R3, [UR8+0x18] ;  /* 0x00001808ff037984 */ /* 0x000e640008000800 */
[----:B-1----:R-:W-:-:S04]  /*4a50*/  LOP3.LUT R3, R3, R0, RZ, 0xc0, !PT ;  /* 0x0000000003037212 */ /* 0x002fc800078ec0ff */
[----:B------:R-:W-:-:S13]  /*4a60*/  ISETP.NE.AND P0, PT, R3, R0, PT ;  /* 0x000000000300720c */ /* 0x000fda0003f05270 */
[----:B------:R-:W-:Y:S05]  /*4a70*/  @P0 BRA `(.L_x_86) ;  /* 0x0000000000400947 */ /* 0x000fea0003800000 */
[----:B------:R-:W-:Y:S01]  /*4a80*/  R2UR UR4, R2 ;  /* 0x00000000020472ca */ /* 0x000fe200000e0000 */
[----:B------:R-:W1:Y:S01]  /*4a90*/  S2R R3, SR_LANEID ;  /* 0x0000000000037919 */ /* 0x000e620000000000 */
[----:B------:R-:W-:-:S04]  /*4aa0*/  LOP3.LUT R0, RZ, R0, RZ, 0x33, !PT ;  /* 0x00000000ff007212 */ /* 0x000fc800078e33ff */
[----:B------:R-:W2:Y:S07]  /*4ab0*/  REDUX UR6, R0 ;  /* 0x00000000000673c4 */ /* 0x000eae0000000000 */
[----:B------:R-:W-:-:S03]  /*4ac0*/  ULOP3.LUT UR5, URZ, UR4, URZ, 0x33, !UPT ;  /* 0x00000004ff057292 */ /* 0x000fc6000f8e33ff */
[----:B------:R-:W-:Y:S02]  /*4ad0*/  VOTEU.ANY UR4, UPT, PT ;  /* 0x0000000000047886 */ /* 0x000fe400038e0100 */
[----:B------:R-:W-:Y:S01]  /*4ae0*/  UFLO.U32 UR4, UR4 ;  /* 0x00000004000472bd */ /* 0x000fe200080e0000 */
[----:B------:R-:W-:-:S04]  /*4af0*/  IMAD.U32 R2, RZ, RZ, UR5 ;  /* 0x00000005ff027e24 */ /* 0x000fc8000f8e00ff */
[----:B------:R-:W3:Y:S02]  /*4b00*/  REDUX UR7, R2 ;  /* 0x00000000020773c4 */ /* 0x000ee40000000000 */
[----:B------:R4:W-:Y:S01]  /*4b10*/  UTCATOMSWS.AND URZ, UR5 ;  /* 0x0000000500ff79e3 */ /* 0x0009e20008000000 */
[----:B--2---:R-:W-:Y:S01]  /*4b20*/  IMAD.U32 R0, RZ, RZ, UR6 ;  /* 0x00000006ff007e24 */ /* 0x004fe2000f8e00ff */
[----:B-1----:R-:W-:Y:S01]  /*4b30*/  ISETP.EQ.U32.AND P0, PT, R3, UR4, PT ;  /* 0x0000000403007c0c */ /* 0x002fe2000bf02070 */
[----:B---3--:R-:W-:-:S12]  /*4b40*/  IMAD.U32 R2, RZ, RZ, UR7 ;  /* 0x00000007ff027e24 */ /* 0x008fd8000f8e00ff */
[----:B------:R4:W-:Y:S04]  /*4b50*/  @P0 ATOMS.AND RZ, [UR8+0x14], R2 ;  /* 0x00001402ffff098c */ /* 0x0009e8000a800008 */
[----:B------:R4:W-:Y:S01]  /*4b60*/  @P0 ATOMS.AND RZ, [UR8+0x18], R0 ;  /* 0x00001800ffff098c */ /* 0x0009e2000a800008 */
[----:B------:R-:W-:Y:S05]  /*4b70*/  BRA `(.L_x_87) ;  /* 0x0000000000147947 */ /* 0x000fea0003800000 */
.L_x_86:
[----:B------:R-:W-:Y:S02]  /*4b80*/  MOV R2, 0x4ba0 ;  /* 0x00004ba000027802 */ /* 0x000fe40000000f00 */
[----:B-----5:R-:W-:Y:S05]  /*4b90*/  CALL.REL.NOINC `($__internal_0_$__cuda_sm10x_tcgen05_guardrail_trap_col_being_dealloced_not_returned_by_alloc) ;  /* 0x0000006000787944 */ /* 0x020fea0003c00000 */
[----:B------:R-:W-:Y:S05]  /*4ba0*/  BRA `(.L_x_87) ;  /* 0x0000000000087947 */ /* 0x000fea0003800000 */
.L_x_85:
[----:B------:R-:W-:Y:S02]  /*4bb0*/  MOV R2, 0x4bd0 ;  /* 0x00004bd000027802 */ /* 0x000fe40000000f00 */
[----:B-----5:R-:W-:Y:S05]  /*4bc0*/  CALL.REL.NOINC `($__internal_2_$__cuda_sm10x_tcgen05_guardrail_trap_unallocated_columns_being_dealloced) ;  /* 0x0000006000847944 */ /* 0x020fea0003c00000 */
.L_x_87:
[----:B------:R-:W-:Y:S01]  /*4bd0*/  NOP ;  /* 0x0000000000007918 */ /* 0x000fe20000000000 */
[----:B----4-:R-:W-:Y:S05]  /*4be0*/  EXIT ;  /* 0x000000000000794d */ /* 0x010fea0003800000 */
.L_x_59:
[----:B------:R-:W2:Y:S01]  /*4bf0*/  LDCU UR5, c[0x0][0x384] ;  /* 0x00007080ff0577ac */ /* 0x000ea20008000800 */
[----:B------:R-:W-:Y:S02]  /*4c00*/  UISETP.NE.OR UP0, UPT, UR18, 0x3, !UP3 ;  /* 0x000000031200788c */ /* 0x000fe4000df05670 */
[----:B--2---:R-:W-:-:S07]  /*4c10*/  UIADD3 UR5, UPT, UPT, UR5, 0x7f, URZ ;  /* 0x0000007f05057890 */ /* 0x004fce000fffe0ff */
[----:B------:R-:W-:Y:S05]  /*4c20*/  BRA.U UP0, `(.L_x_88) ;  /* 0x0000001900047547 */ /* 0x000fea000b800000 */
[----:B------:R-:W-:Y:S01]  /*4c30*/  USHF.R.S32.HI UR4, URZ, 0x1f, UR5 ;  /* 0x0000001fff047899 */ /* 0x000fe20008011405 */
[----:B------:R-:W2:Y:S01]  /*4c40*/  S2UR UR12, SR_CgaCtaId ;  /* 0x00000000000c79c3 */ /* 0x000ea20000008800 */
[----:B------:R-:W3:Y:S01]  /*4c50*/  LDCU UR56, c[0x0][0x370] ;  /* 0x00006e00ff3877ac */ /* 0x000ee20008000800 */
[----:B------:R-:W-:Y:S02]  /*4c60*/  HFMA2 R10, -RZ, RZ, 0, 5.9604644775390625e-08 ;  /* 0x00000001ff0a7431 */ /* 0x000fe400000001ff */
[----:B------:R-:W-:Y:S01]  /*4c70*/  IMAD.MOV.U32 R9, RZ, RZ, RZ ;  /* 0x000000ffff097224 */ /* 0x000fe200078e00ff */
[----:B------:R-:W-:Y:S01]  /*4c80*/  ULEA.HI UR4, UR4, UR5, URZ, 0x7 ;  /* 0x0000000504047291 */ /* 0x000fe2000f8f38ff */
[----:B------:R-:W3:Y:S02]  /*4c90*/  LDCU.128 UR52, c[0x0][0xb10] ;  /* 0x00016200ff3477ac */ /* 0x000ee40008000c00 */
[----:B------:R-:W4:Y:S01]  /*4ca0*/  LDC.64 R14, c[0x0][0x348] ;  /* 0x0000d200ff0e7b82 */ /* 0x000f220000000a00 */
[----:B------:R-:W-:Y:S01]  /*4cb0*/  USHF.R.S32.HI UR46, URZ, 0x7, UR4 ;  /* 0x00000007ff2e7899 */ /* 0x000fe20008011404 */
[----:B------:R-:W1:Y:S05]  /*4cc0*/  LDCU UR50, c[0x0][0x374] ;  /* 0x00006e80ff3277ac */ /* 0x000e6a0008000800 */
[----:B------:R-:W-:Y:S01]  /*4cd0*/  IMAD.U32 R2, RZ, RZ, UR46 ;  /* 0x0000002eff027e24 */ /* 0x000fe2000f8e00ff */
[----:B------:R-:W2:Y:S04]  /*4ce0*/  LDCU.64 UR4, c[0x0][0x888] ;  /* 0x00011100ff0477ac */ /* 0x000ea80008000a00 */
[----:B------:R-:W-:Y:S01]  /*4cf0*/  IABS R0, R2 ;  /* 0x0000000200007213 */ /* 0x000fe20000000000 */
[----:B------:R-:W1:Y:S03]  /*4d00*/  LDCU.64 UR48, c[0x0][0x890] ;  /* 0x00011200ff3077ac */ /* 0x000e660008000a00 */
[----:B------:R-:W-:Y:S01]  /*4d10*/  R2UR UR38, R0 ;  /* 0x00000000002672ca */ /* 0x000fe200000e0000 */
[----:B------:R-:W4:Y:S01]  /*4d20*/  LDCU UR30, c[0x0][0xb0c] ;  /* 0x00016180ff1e77ac */ /* 0x000f220008000800 */
[----:B------:R-:W4:Y:S01]  /*4d30*/  LDCU UR67, c[0x0][0xb20] ;  /* 0x00016400ff4377ac */ /* 0x000f220008000800 */
[----:B------:R-:W4:Y:S10]  /*4d40*/  LDCU UR47, c[0x0][0x388] ;  /* 0x00007100ff2f77ac */ /* 0x000f340008000800 */
[----:B------:R-:W4:Y:S01]  /*4d50*/  I2F.RP R0, UR38 ;  /* 0x0000002600007d06 */ /* 0x000f220008209400 */
[----:B--2---:R-:W-:Y:S01]  /*4d60*/  UISETP.NE.U32.AND UP0, UPT, UR4, URZ, UPT ;  /* 0x000000ff0400728c */ /* 0x004fe2000bf05070 */
[----:B------:R-:W2:Y:S03]  /*4d70*/  LDCU UR4, c[0x0][0xb30] ;  /* 0x00016600ff0477ac */ /* 0x000ea60008000800 */
[----:B------:R-:W-:Y:S01]  /*4d80*/  UISETP.NE.AND.EX UP6, UPT, UR5, URZ, UPT, UP0 ;  /* 0x000000ff0500728c */ /* 0x000fe2000bfc5300 */
[----:B------:R-:W-:Y:S01]  /*4d90*/  UMOV UR31, 0x400 ;  /* 0x00000400001f7882 */ /* 0x000fe20000000000 */
[----:B---3--:R-:W-:-:S02]  /*4da0*/  UIMAD.WIDE.U32 UR8, UR56, UR52, URZ ;  /* 0x00000034380872a5 */ /* 0x008fc4000f8e00ff */
[----:B-1----:R-:W-:Y:S01]  /*4db0*/  UIMAD.WIDE.U32 UR10, UR50, UR55, URZ ;  /* 0x00000037320a72a5 */ /* 0x002fe2000f8e00ff */
[----:B------:R-:W-:Y:S01]  /*4dc0*/  UMOV UR6, URZ ;  /* 0x000000ff00067c82 */ /* 0x000fe20008000000 */
[----:B----4-:R-:W1:Y:S01]  /*4dd0*/  MUFU.RCP R0, R0 ;  /* 0x0000000000007308 */ /* 0x010e620000001000 */
[----:B------:R-:W-:Y:S02]  /*4de0*/  ULEA UR31, UR12, UR31, 0x18 ;  /* 0x0000001f0c1f7291 */ /* 0x000fe4000f8ec0ff */
[----:B------:R-:W-:Y:S02]  /*4df0*/  UISETP.NE.AND UP0, UPT, UR39, 0x1, UPT ;  /* 0x000000012700788c */ /* 0x000fe4000bf05270 */
[----:B------:R-:W-:Y:S02]  /*4e00*/  UISETP.NE.U32.AND UP0, UPT, UR48, URZ, UPT ;  /* 0x000000ff3000728c */ /* 0x000fe4000bf05070 */
[----:B------:R-:W-:Y:S02]  /*4e10*/  UIADD3 UR62, UPT, UPT, UR31, 0xe8, URZ ;  /* 0x000000e81f3e7890 */ /* 0x000fe4000fffe0ff */
[----:B------:R-:W-:-:S02]  /*4e20*/  UIADD3 UR60, UPT, UPT, UR31, 0x128, URZ ;  /* 0x000001281f3c7890 */ /* 0x000fc4000fffe0ff */
[----:B------:R-:W-:Y:S02]  /*4e30*/  UIADD3 UR41, UPT, UPT, UR31, 0xd0, URZ ;  /* 0x000000d01f297890 */ /* 0x000fe4000fffe0ff */
[----:B------:R-:W-:Y:S02]  /*4e40*/  UIADD3 UR33, UPT, UPT, UR31, 0xd8, URZ ;  /* 0x000000d81f217890 */ /* 0x000fe4000fffe0ff */
[----:B------:R-:W-:Y:S01]  /*4e50*/  UIADD3 UR25, UPT, UPT, UR31, 0xe0, URZ ;  /* 0x000000e01f197890 */ /* 0x000fe2000fffe0ff */
[----:B-1----:R-:W-:Y:S01]  /*4e60*/  VIADD R0, R0, 0xffffffe ;  /* 0x0ffffffe00007836 */ /* 0x002fe20000000000 */
[----:B------:R-:W-:Y:S01]  /*4e70*/  UISETP.GE.AND UP3, UPT, UR39, 0x1, UPT ;  /* 0x000000012700788c */ /* 0x000fe2000bf66270 */
[----:B------:R-:W-:Y:S01]  /*4e80*/  UMOV UR59, UR9 ;  /* 0x00000009003b7c82 */ /* 0x000fe20008000000 */
[----:B------:R-:W-:Y:S01]  /*4e90*/  UMOV UR58, UR11 ;  /* 0x0000000b003a7c82 */ /* 0x000fe20008000000 */
[----:B------:R-:W-:Y:S02]  /*4ea0*/  UISETP.NE.AND UP3, UPT, UR30, 0x1, UPT ;  /* 0x000000011e00788c */ /* 0x000fe4000bf65270 */
[----:B------:R-:W1:Y:S01]  /*4eb0*/  F2I.FTZ.U32.TRUNC.NTZ R0, R0 ;  /* 0x0000000000007305 */ /* 0x000e62000021f000 */
[----:B------:R-:W-:-:S02]  /*4ec0*/  UISETP.NE.AND.EX UP4, UPT, UR49, URZ, UPT, UP0 ;  /* 0x000000ff3100728c */ /* 0x000fc4000bf85300 */
[----:B------:R-:W-:Y:S02]  /*4ed0*/  UISETP.NE.AND UP5, UPT, UR54, 0x1, UPT ;  /* 0x000000013600788c */ /* 0x000fe4000bfa5270 */
[----:B------:R-:W-:Y:S01]  /*4ee0*/  UPLOP3.LUT UP2, UPT, UPT, UPT, UPT, 0x40, 0x4 ;  /* 0x000000000004789c */ /* 0x000fe20003f4e870 */
[----:B------:R-:W3:Y:S01]  /*4ef0*/  LDCU.64 UR22, c[0x0][0xb28] ;  /* 0x00016500ff1677ac */ /* 0x000ee20008000a00 */
[----:B------:R-:W-:Y:S02]  /*4f00*/  UPRMT UR62, UR12, 0x654, UR62 ;  /* 0x000006540c3e7896 */ /* 0x000fe4000800003e */
[----:B------:R-:W-:Y:S01]  /*4f10*/  UPRMT UR60, URZ, 0x654, UR60 ;  /* 0x00000654ff3c7896 */ /* 0x000fe2000800003c */
[----:B-1----:R-:W-:Y:S01]  /*4f20*/  R2UR UR7, R0 ;  /* 0x00000000000772ca */ /* 0x002fe200000e0000 */
[----:B------:R-:W-:Y:S01]  /*4f30*/  UPRMT UR65, UR12, 0x654, UR41 ;  /* 0x000006540c417896 */ /* 0x000fe20008000029 */
[----:B------:R-:W-:Y:S01]  /*4f40*/  IABS R0, R2 ;  /* 0x0000000200007213 */ /* 0x000fe20000000000 */
[----:B------:R-:W-:Y:S01]  /*4f50*/  UPRMT UR64, UR12, 0x654, UR33 ;  /* 0x000006540c407896 */ /* 0x000fe20008000021 */
[----:B------:R-:W-:Y:S01]  /*4f60*/  MOV R2, 0x1000 ;  /* 0x0000100000027802 */ /* 0x000fe20000000f00 */
[----:B------:R-:W-:-:S02]  /*4f70*/  UPRMT UR63, UR12, 0x654, UR25 ;  /* 0x000006540c3f7896 */ /* 0x000fc40008000019 */
[----:B------:R-:W-:Y:S01]  /*4f80*/  IMAD.MOV R0, RZ, RZ, -R0 ;  /* 0x000000ffff007224 */ /* 0x000fe200078e0a00 */
[----:B------:R-:W-:Y:S02]  /*4f90*/  USHF.R.U32.HI UR59, URZ, UR53, UR59 ;  /* 0x00000035ff3b7299 */ /* 0x000fe4000801163b */
[----:B------:R-:W-:Y:S02]  /*4fa0*/  USHF.R.U32.HI UR58, URZ, UR67, UR58 ;  /* 0x00000043ff3a7299 */ /* 0x000fe4000801163a */
[----:B------:R-:W-:Y:S01]  /*4fb0*/  R2UR UR61, R0 ;  /* 0x00000000003d72ca */ /* 0x000fe200000e0000 */
[----:B------:R-:W-:Y:S02]  /*4fc0*/  UIADD3 UR5, UPT, UPT, URZ, -UR7, URZ ;  /* 0x80000007ff057290 */ /* 0x000fe4000fffe0ff */
[----:B--2---:R-:W-:Y:S02]  /*4fd0*/  UISETP.NE.AND UP3, UPT, UR4, 0x1, UPT ;  /* 0x000000010400788c */ /* 0x004fe4000bf65270 */
[----:B------:R-:W-:-:S02]  /*4fe0*/  UIMAD UR5, UR5, UR38, URZ ;  /* 0x00000026050572a4 */ /* 0x000fc4000f8e02ff */
[----:B------:R-:W-:Y:S02]  /*4ff0*/  UISETP.NE.AND UP0, UPT, UR47, URZ, UPT ;  /* 0x000000ff2f00728c */ /* 0x000fe4000bf05270 */
[----:B------:R-:W-:Y:S02]  /*5000*/  UIMAD.WIDE.U32 UR6, UR7, UR5, UR6 ;  /* 0x00000005070672a5 */ /* 0x000fe4000f8e0006 */
[----:B------:R-:W-:-:S05]  /*5010*/  UISETP.NE.AND UP5, UPT, UR46, URZ, UPT ;  /* 0x000000ff2e00728c */ /* 0x000fca000bfa5270 */
[----:B---3--:R-:W-:-:S06]  /*5020*/  UMOV UR57, UR7 ;  /* 0x0000000700397c82 */ /* 0x008fcc0008000000 */
.L_x_99:
[----:B------:R-:W-:Y:S04]  /*5030*/  SHF.L.U32 R3, R9, 0x1f, RZ ;  /* 0x0000001f09037819 */ /* 0x000fe800000006ff */
[----:B------:R-:W1:Y:S02]  /*5040*/  SYNCS.PHASECHK.TRANS64.TRYWAIT P0, [UR31+0x120], R3 ;  /* 0x00012003ff0075a7 */ /* 0x000e64000800111f */
[----:B-12---:R-:W-:Y:S05]  /*5050*/  @!P0 BRA `(.L_x_89) ;  /* 0x0000005400f08947 */ /* 0x006fea0003800000 */
.L_x_196:
[----:B------:R-:W2:Y:S01]  /*5060*/  LDS.128 R4, [UR31+0x160] ;  /* 0x0001601fff047984 */ /* 0x000ea20008000c00 */
[----:B------:R-:W-:Y:S01]  /*5070*/  @!PT LDS RZ, [RZ] ;  /* 0x00000000fffff984 */ /* 0x000fe20000000800 */
[----:B------:R-:W-:Y:S01]  /*5080*/  @!PT LDS RZ, [RZ] ;  /* 0x00000000fffff984 */ /* 0x000fe20000000800 */
[----:B------:R-:W-:Y:S01]  /*5090*/  @!PT LDS RZ, [RZ] ;  /* 0x00000000fffff984 */ /* 0x000fe20000000800 */
[----:B------:R-:W-:Y:S01]  /*50a0*/  @!PT LDS RZ, [RZ] ;  /* 0x00000000fffff984 */ /* 0x000fe20000000800 */
[----:B------:R3:W-:Y:S06]  /*50b0*/  MEMBAR.ALL.CTA ;  /* 0x0000000000007992 */ /* 0x0007ec0000008000 */
[----:B---3--:R-:W3:Y:S02]  /*50c0*/  FENCE.VIEW.ASYNC.S ;  /* 0x00000000000073c6 */ /* 0x008ee40000000000 */
[----:B---3--:R-:W-:Y:S01]  /*50d0*/  SYNCS.ARRIVE.TRANS64.RED.A1T0 RZ, [UR60], RZ ;  /* 0x000000ffffff79a7 */ /* 0x008fe2000810043c */
[----:B--2---:R-:W-:Y:S11]  /*50e0*/  LOP3.LUT P0, RZ, R6, 0x1, RZ, 0xc0, !PT ;  /* 0x0000000106ff7812 */ /* 0x004ff6000780c0ff */
[----:B------:R-:W-:Y:S02]  /*50f0*/  @!UPT UIADD3 URZ, UPT, UPT, URZ, URZ, URZ ;  /* 0x000000fffffff290 */ /* 0x000fe4000fffe0ff */
[----:B------:R-:W-:Y:S01]  /*5100*/  VOTEU.ANY UP0, P0 ;  /* 0x0000000000ff7886 */ /* 0x000fe20000000100 */
[----:B------:R-:W-:Y:S11]  /*5110*/  PLOP3.LUT P0, PT, PT, PT, UP0, 0x80, 0x8 ;  /* 0x000000000008781c */ /* 0x000ff60003f0f008 */
[----:B------:R-:W-:Y:S02]  /*5120*/  @!UPT UIADD3 URZ, UPT, UPT, URZ, URZ, URZ ;  /* 0x000000fffffff290 */ /* 0x000fe4000fffe0ff */
[----:B-1----:R-:W-:Y:S02]  /*5130*/  @P0 MOV R3, R4 ;  /* 0x0000000400030202 */ /* 0x002fe40000000f00 */
[----:B------:R-:W-:Y:S02]  /*5140*/  @P0 LOP3.LUT R0, R5, 0xffff, RZ, 0xc0, !PT ;  /* 0x0000ffff05000812 */ /* 0x000fe400078ec0ff */
[----:B------:R-:W-:Y:S02]  /*5150*/  @P0 R2UR UR5, R3 ;  /* 0x00000000030502ca */ /* 0x000fe400000e0000 */
[----:B------:R-:W-:Y:S11]  /*5160*/  @P0 R2UR UR4, R0 ;  /* 0x00000000000402ca */ /* 0x000ff600000e0000 */
[----:B------:R-:W-:Y:S02]  /*5170*/  @UP0 UMOV UR15, UR5 ;  /* 0x00000005000f0c82 */ /* 0x000fe40008000000 */
[----:B------:R-:W-:Y:S01]  /*5180*/  @UP0 UMOV UR14, UR4 ;  /* 0x00000004000e0c82 */ /* 0x000fe20008000000 */
[----:B------:R-:W-:Y:S09]  /*5190*/  UISETP.GE.AND UP0, UPT, UR39, 0x1, UPT ;  /* 0x000000012700788c */ /* 0x000ff2000bf06270 */
[----:B------:R-:W-:Y:S05]  /*51a0*/  BRA.U !UP0, `(.L_x_90) ;  /* 0x0000000108c07547 */ /* 0x000fea000b800000 */
[----:B------:R-:W-:Y:S02]  /*51b0*/  UIMAD.WIDE.U32 UR8, UR14, UR55, URZ ;  /* 0x000000370e0872a5 */ /* 0x000fe4000f8e00ff */
[----:B------:R-:W-:Y:S02]  /*51c0*/  UP2UR UR18, UPR, URZ, 0x4 ;  /* 0x00000004ff127883 */ /* 0x000fe40008000000 */
[----:B------:R-:W-:Y:S02]  /*51d0*/  UISETP.NE.AND UP2, UPT, UR54, 0x1, UPT ;  /* 0x000000013600788c */ /* 0x000fe4000bf45270 */
[----:B------:R-:W-:Y:S02]  /*51e0*/  UIMAD.WIDE.U32 UR10, UR15, UR52, URZ ;  /* 0x000000340f0a72a5 */ /* 0x000fe4000f8e00ff */
[----:B------:R-:W-:Y:S02]  /*51f0*/  USEL UR4, UR50, UR58, !UP2 ;  /* 0x0000003a32047287 */ /* 0x000fe4000d000000 */
[----:B------:R-:W-:Y:S02]  /*5200*/  UISETP.NE.AND UP0, UPT, UR30, 0x1, UPT ;  /* 0x000000011e00788c */ /* 0x000fe4000bf05270 */
[----:B------:R-:W-:Y:S02]  /*5210*/  UP2UR UR20, UPR, URZ, 0x2 ;  /* 0x00000002ff147883 */ /* 0x000fe40008000000 */
[----:B------:R-:W-:Y:S02]  /*5220*/  UISETP.NE.AND UP1, UPT, UR39, 0x1, UPT ;  /* 0x000000012700788c */ /* 0x000fe4000bf25270 */
[----:B------:R-:W-:Y:S02]  /*5230*/  UIMAD.WIDE.U32 UR12, UR4, UR22, URZ ;  /* 0x00000016040c72a5 */ /* 0x000fe4000f8e00ff */
[----:B------:R-:W-:Y:S01]  /*5240*/  USEL UR7, UR56, UR59, !UP0 ;  /* 0x0000003b38077287 */ /* 0x000fe2000c000000 */
[----:B------:R-:W-:Y:S02]  /*5250*/  UMOV UR5, UR9 ;  /* 0x0000000900057c82 */ /* 0x000fe40008000000 */
[----:B------:R-:W-:Y:S02]  /*5260*/  USHF.R.U32.HI UR6, URZ, UR67, UR5 ;  /* 0x00000043ff067299 */ /* 0x000fe40008011605 */
[----:B------:R-:W-:Y:S02]  /*5270*/  UIMAD.WIDE.U32 UR16, UR7, UR22, URZ ;  /* 0x00000016071072a5 */ /* 0x000fe4000f8e00ff */
[----:B------:R-:W-:Y:S02]  /*5280*/  USEL UR6, UR14, UR6, !UP2 ;  /* 0x000000060e067287 */ /* 0x000fe4000d000000 */
[----:B------:R-:W-:Y:S01]  /*5290*/  UISETP.NE.AND UP2, UPT, UR18, URZ, UPT ;  /* 0x000000ff1200728c */ /* 0x000fe2000bf45270 */
[----:B------:R-:W-:Y:S01]  /*52a0*/  UMOV UR5, UR11 ;  /* 0x0000000b00057c82 */ /* 0x000fe20008000000 */
[----:B------:R-:W-:Y:S02]  /*52b0*/  UIMAD.WIDE.U32 UR10, UR6, UR22, URZ ;  /* 0x00000016060a72a5 */ /* 0x000fe4000f8e00ff */
[----:B------:R-:W-:Y:S03]  /*52c0*/  USHF.R.U32.HI UR8, URZ, UR53, UR5 ;  /* 0x00000035ff087299 */ /* 0x000fe60008011605 */
[----:B------:R-:W-:Y:S02]  /*52d0*/  UMOV UR5, UR13 ;  /* 0x0000000d00057c82 */ /* 0x000fe40008000000 */
[----:B------:R-:W-:Y:S03]  /*52e0*/  @UP1 USHF.R.U32.HI UR4, URZ, UR23, UR5 ;  /* 0x00000017ff041299 */ /* 0x000fe60008011605 */
[----:B------:R-:W-:Y:S01]  /*52f0*/  UMOV UR5, UR17 ;  /* 0x0000001100057c82 */ /* 0x000fe20008000000 */
[----:B------:R-:W-:Y:S02]  /*5300*/  UIMAD UR4, UR39, UR4, URZ ;  /* 0x00000004270472a4 */ /* 0x000fe4000f8e02ff */
[----:B------:R-:W-:Y:S02]  /*5310*/  @UP1 USHF.R.U32.HI UR7, URZ, UR23, UR5 ;  /* 0x00000017ff071299 */ /* 0x000fe40008011605 */
[----:B------:R-:W-:Y:S02]  /*5320*/  USEL UR5, UR15, UR8, !UP0 ;  /* 0x000000080f057287 */ /* 0x000fe4000c000000 */
[----:B------:R-:W-:Y:S02]  /*5330*/  UIMAD UR8, UR39, UR7, URZ ;  /* 0x00000007270872a4 */ /* 0x000fe4000f8e02ff */
[----:B------:R-:W-:Y:S03]  /*5340*/  UISETP.GE.AND UP0, UPT, UR6, UR4, UPT ;  /* 0x000000040600728c */ /* 0x000fe6000bf06270 */
[----:B------:R-:W-:Y:S01]  /*5350*/  UMOV UR4, UR11 ;  /* 0x0000000b00047c82 */ /* 0x000fe20008000000 */
[----:B------:R-:W-:Y:S02]  /*5360*/  UISETP.GE.OR UP0, UPT, UR5, UR8, UP0 ;  /* 0x000000080500728c */ /* 0x000fe40008706670 */
[----:B------:R-:W-:Y:S02]  /*5370*/  USHF.R.U32.HI UR4, URZ, UR23, UR4 ;  /* 0x00000017ff047299 */ /* 0x000fe40008011604 */
[----:B------:R-:W-:Y:S02]  /*5380*/  UIMAD.WIDE.U32 UR8, UR5, UR22, URZ ;  /* 0x00000016050872a5 */ /* 0x000fe4000f8e00ff */
[----:B------:R-:W-:Y:S04]  /*5390*/  USEL UR10, UR6, UR4, !UP1 ;  /* 0x00000004060a7287 */ /* 0x000fe8000c800000 */
[----:B------:R-:W-:Y:S01]  /*53a0*/  UIADD3 UR11, UPT, UPT, -UR10, URZ, URZ ;  /* 0x000000ff0a0b7290 */ /* 0x000fe2000fffe1ff */
[----:B------:R-:W-:Y:S02]  /*53b0*/  @!UP0 UMOV UR4, UR9 ;  /* 0x0000000900048c82 */ /* 0x000fe40008000000 */
[----:B------:R-:W-:Y:S02]  /*53c0*/  @!UP0 USHF.R.U32.HI UR4, URZ, UR23, UR4 ;  /* 0x00000017ff048299 */ /* 0x000fe40008011604 */
[----:B------:R-:W-:Y:S02]  /*53d0*/  UIMAD UR8, UR39, UR11, UR6 ;  /* 0x0000000b270872a4 */ /* 0x000fe4000f8e0206 */
[----:B------:R-:W-:Y:S02]  /*53e0*/  @!UP0 USEL UR4, UR5, UR4, !UP1 ;  /* 0x0000000405048287 */ /* 0x000fe4000c800000 */
[----:B------:R-:W-:Y:S02]  /*53f0*/  UISETP.NE.AND UP1, UPT, UR20, URZ, UPT ;  /* 0x000000ff1400728c */ /* 0x000fe4000bf25270 */
[----:B------:R-:W-:Y:S02]  /*5400*/  @!UP0 UIMAD UR7, UR7, UR8, UR4 ;  /* 0x00000008070782a4 */ /* 0x000fe4000f8e0204 */
[----:B------:R-:W-:Y:S02]  /*5410*/  @!UP0 UIADD3 UR9, UPT, UPT, UR10, -UR4, URZ ;  /* 0x800000040a098290 */ /* 0x000fe4000fffe0ff */
[----:B------:R-:W-:Y:S02]  /*5420*/  UIADD3 UR8, UPT, UPT, -UR6, URZ, URZ ;  /* 0x000000ff06087290 */ /* 0x000fe4000fffe1ff */
[----:B------:R-:W-:Y:S02]  /*5430*/  UIADD3 UR4, UPT, UPT, -UR5, URZ, URZ ;  /* 0x000000ff05047290 */ /* 0x000fe4000fffe1ff */
[----:B------:R-:W-:Y:S03]  /*5440*/  @!UP0 UIMAD UR6, UR9, UR39, UR5 ;  /* 0x00000027090682a4 */ /* 0x000fe6000f8e0205 */
[----:B------:R-:W-:Y:S01]  /*5450*/  @!UP0 UMOV UR5, UR7 ;  /* 0x0000000700058c82 */ /* 0x000fe20008000000 */
[----:B------:R-:W-:Y:S02]  /*5460*/  UIMAD UR7, UR30, UR4, UR15 ;  /* 0x000000041e0772a4 */ /* 0x000fe4000f8e020f */
[----:B------:R-:W-:Y:S02]  /*5470*/  UIMAD UR4, UR54, UR8, UR14 ;  /* 0x00000008360472a4 */ /* 0x000fe4000f8e020e */
[----:B------:R-:W-:Y:S02]  /*5480*/  UIMAD UR15, UR5, UR30, UR7 ;  /* 0x0000001e050f72a4 */ /* 0x000fe4000f8e0207 */
[----:B------:R-:W-:Y:S11]  /*5490*/  UIMAD UR14, UR6, UR54, UR4 ;  /* 0x00000036060e72a4 */ /* 0x000ff6000f8e0204 */
[----:B------:R-:W-:Y:S01]  /*54a0*/  @!UPT UIADD3 URZ, UPT, UPT, URZ, URZ, URZ ;  /* 0x000000fffffff290 */ /* 0x000fe2000fffe0ff */
.L_x_90:
[----:B------:R-:W1:Y:S01]  /*54b0*/  @!UP3 LDCU.128 UR8, c[0x0][0xb10] ;  /* 0x00016200ff08b7ac */ /* 0x000e620008000c00 */
[----:B------:R-:W-:Y:S04]  /*54c0*/  MOV R0, UR19 ;  /* 0x0000001300007c02 */ /* 0x000fe80008000f00 */
[----:B------:R-:W-:Y:S01]  /*54d0*/  IABS R0, R0 ;  /* 0x0000000000007213 */ /* 0x000fe20000000000 */
[----:B------:R-:W2:Y:S01]  /*54e0*/  @!UP3 LDCU UR5, c[0x0][0xb0c] ;  /* 0x00016180ff05b7ac */ /* 0x000ea20008000800 */
[----:B------:R-:W3:Y:S01]  /*54f0*/  @!UP3 LDCU UR4, c[0x0][0xb20] ;  /* 0x00016400ff04b7ac */ /* 0x000ee20008000800 */
[----:B-1----:R-:W-:Y:S04]  /*5500*/  UIMAD.WIDE.U32 UR6, UR15, UR8, URZ ;  /* 0x000000080f0672a5 */ /* 0x002fe8000f8e00ff */
[----:B------:R-:W-:Y:S02]  /*5510*/  @!UP3 USHF.R.U32.HI UR7, URZ, UR9, UR7 ;  /* 0x00000009ff07b299 */ /* 0x000fe40008011607 */
[----:B------:R-:W-:Y:S02]  /*5520*/  UIMAD.WIDE.U32 UR8, UR14, UR11, URZ ;  /* 0x0000000b0e0872a5 */ /* 0x000fe4000f8e00ff */
[----:B--2---:R-:W-:Y:S04]  /*5530*/  @!UP3 UISETP.NE.AND UP0, UPT, UR5, 0x1, UPT ;  /* 0x000000010500b88c */ /* 0x004fe8000bf05270 */
[----:B------:R-:W-:Y:S02]  /*5540*/  @!UP3 USEL UR7, UR15, UR7, !UP0 ;  /* 0x000000070f07b287 */ /* 0x000fe4000c000000 */
[----:B------:R-:W-:Y:S01]  /*5550*/  @!UP3 UISETP.NE.AND UP0, UPT, UR10, 0x1, UPT ;  /* 0x000000010a00b88c */ /* 0x000fe2000bf05270 */
[----:B------:R-:W-:Y:S02]  /*5560*/  @!UP3 UMOV UR6, UR9 ;  /* 0x000000090006bc82 */ /* 0x000fe40008000000 */
[----:B---3--:R-:W-:Y:S04]  /*5570*/  @!UP3 USHF.R.U32.HI UR6, URZ, UR4, UR6 ;  /* 0x00000004ff06b299 */ /* 0x008fe80008011606 */
[----:B------:R-:W-:Y:S04]  /*5580*/  @!UP3 USEL UR6, UR14, UR6, !UP0 ;  /* 0x000000060e06b287 */ /* 0x000fe8000c000000 */
[----:B------:R-:W-:Y:S02]  /*5590*/  @!UP3 UIADD3 UR4, UPT, UPT, -UR7, UR6, URZ ;  /* 0x000000060704b290 */ /* 0x000fe4000fffe1ff */
[----:B------:R-:W-:Y:S02]  /*55a0*/  @!UP3 UIADD3 UR6, UPT, UPT, UR7, -UR6, URZ ;  /* 0x800000060706b290 */ /* 0x000fe4000fffe0ff */
[----:B------:R-:W-:Y:S02]  /*55b0*/  @!UP3 UIMAD UR15, UR4, UR5, UR15 ;  /* 0x00000005040fb2a4 */ /* 0x000fe4000f8e020f */
[----:B------:R-:W-:Y:S01]  /*55c0*/  @!UP3 UIMAD UR14, UR6, UR10, UR14 ;  /* 0x0000000a060eb2a4 */ /* 0x000fe2000f8e020e */
[----:B------:R-:W-:Y:S11]  /*55d0*/  BRA.U UP2, `(.L_x_91) ;  /* 0x0000000102107547 */ /* 0x000ff6000b800000 */
[----:B------:R-:W-:Y:S04]  /*55e0*/  MOV R8, UR66 ;  /* 0x0000004200087c02 */ /* 0x000fe80008000f00 */
[----:B------:R-:W-:Y:S04]  /*55f0*/  SHF.L.U32 R8, R8, 0x1f, RZ ;  /* 0x0000001f08087819 */ /* 0x000fe800000006ff */
[----:B------:R-:W1:Y:S02]  /*5600*/  SYNCS.PHASECHK.TRANS64.TRYWAIT P1, [UR31+0x118], R8 ;  /* 0x00011808ff0075a7 */ /* 0x000e64000802111f */
[----:B-1----:R-:W-:Y:S05]  /*5610*/  @!P1 BRA `(.L_x_92) ;  /* 0x0000005000989947 */ /* 0x002fea0003800000 */
.L_x_91:
[----:B------:R-:W-:Y:S01]  /*5620*/  UISETP.NE.AND UP2, UPT, UR47, URZ, UPT ;  /* 0x000000ff2f00728c */ /* 0x000fe2000bf45270 */
[----:B------:R-:W-:Y:S01]  /*5630*/  R2UR UR4, R0 ;  /* 0x00000000000472ca */ /* 0x000fe200000e0000 */
[----:B------:R-:W-:Y:S01]  /*5640*/  USHF.L.U32 UR43, UR21, 0x6, URZ ;  /* 0x00000006152b7899 */ /* 0x000fe200080006ff */
[----:B-1----:R-:W-:Y:S05]  /*5650*/  IMAD.U32 R8, RZ, RZ, UR47 ;  /* 0x0000002fff087e24 */ /* 0x002fea000f8e00ff */
[----:B------:R-:W-:Y:S04]  /*5660*/  IABS R8, R8 ;  /* 0x0000000800087213 */ /* 0x000fe80000000000 */
[----:B------:R-:W1:Y:S02]  /*5670*/  I2F.RP R12, R8 ;  /* 0x00000008000c7306 */ /* 0x000e640000209400 */
[----:B------:R-:W-:Y:S07]  /*5680*/  UIMAD.WIDE.U32 UR6, UR57, UR4, URZ ;  /* 0x00000004390672a5 */ /* 0x000fee000f8e00ff */
[----:B------:R-:W-:Y:S02]  /*5690*/  UMOV UR44, UR7 ;  /* 0x00000007002c7c82 */ /* 0x000fe40008000000 */
[----:B------:R-:W-:Y:S04]  /*56a0*/  UIMAD UR4, UR44, UR61, UR4 ;  /* 0x0000003d2c0472a4 */ /* 0x000fe8000f8e0204 */
[----:B------:R-:W-:Y:S01]  /*56b0*/  UISETP.GT.U32.AND UP0, UPT, UR38, UR4, UPT ;  /* 0x000000042600728c */ /* 0x000fe2000bf04070 */
[----:B-1----:R-:W1:Y:S10]  /*56c0*/  MUFU.RCP R12, R12 ;  /* 0x0000000c000c7308 */ /* 0x002e740000001000 */
[----:B------:R-:W-:Y:S02]  /*56d0*/  @!UP0 UIADD3 UR4, UPT, UPT, UR4, -UR38, URZ ;  /* 0x8000002604048290 */ /* 0x000fe4000fffe0ff */
[----:B------:R-:W-:Y:S02]  /*56e0*/  @!UP0 UIADD3 UR44, UPT, UPT, UR44, 0x1, URZ ;  /* 0x000000012c2c8890 */ /* 0x000fe4000fffe0ff */
[----:B------:R-:W-:Y:S02]  /*56f0*/  UISETP.GE.U32.AND UP0, UPT, UR4, UR38, UPT ;  /* 0x000000260400728c */ /* 0x000fe4000bf06070 */
[----:B------:R-:W-:Y:S01]  /*5700*/  ULOP3.LUT UR4, UR19, UR46, URZ, 0x3c, !UPT ;  /* 0x0000002e13047292 */ /* 0x000fe2000f8e3cff */
[----:B-1----:R-:W-:Y:S04]  /*5710*/  VIADD R12, R12, 0xffffffe ;  /* 0x0ffffffe0c0c7836 */ /* 0x002fe80000000000 */
[----:B------:R-:W1:Y:S04]  /*5720*/  F2I.FTZ.U32.TRUNC.NTZ R13, R12 ;  /* 0x0000000c000d7305 */ /* 0x000e68000021f000 */
[----:B------:R-:W-:Y:S02]  /*5730*/  @UP0 UIADD3 UR44, UPT, UPT, UR44, 0x1, URZ ;  /* 0x000000012c2c0890 */ /* 0x000fe4000fffe0ff */
[----:B------:R-:W-:Y:S01]  /*5740*/  UISETP.GE.AND UP0, UPT, UR4, URZ, UPT ;  /* 0x000000ff0400728c */ /* 0x000fe2000bf06270 */
[--C-:B-1----:R-:W-:Y:S10]  /*5750*/  IMAD.MOV R3, RZ, RZ, -R13.reuse ;  /* 0x000000ffff037224 */ /* 0x102ff400078e0a0d */
[----:B------:R-:W-:Y:S01]  /*5760*/  @!UP0 UIADD3 UR44, UPT, UPT, -UR44, URZ, URZ ;  /* 0x000000ff2c2c8290 */ /* 0x000fe2000fffe1ff */
[----:B------:R-:W-:Y:S01]  /*5770*/  IMAD.MOV.U32 R12, RZ, RZ, RZ ;  /* 0x000000ffff0c7224 */ /* 0x000fe200078e00ff */
[----:B------:R-:W-:Y:S01]  /*5780*/  @!UP5 ULOP3.LUT UR44, URZ, UR46, URZ, 0x33, !UPT ;  /* 0x0000002eff2cd292 */ /* 0x000fe2000f8e33ff */
[----:B------:R-:W-:Y:S03]  /*5790*/  IMAD R3, R3, R8, RZ ;  /* 0x0000000803037224 */ /* 0x000fe600078e02ff */
[----:B------:R-:W-:Y:S01]  /*57a0*/  ULOP3.LUT UR4, UR44, UR47, URZ, 0x3c, !UPT ;  /* 0x0000002f2c047292 */ /* 0x000fe2000f8e3cff */
[----:B------:R-:W-:Y:S01]  /*57b0*/  IMAD.HI.U32 R13, R13, R3, R12 ;  /* 0x000000030d0d7227 */ /* 0x000fe200078e000c */
[----:B------:R-:W-:Y:S02]  /*57c0*/  MOV R0, UR44 ;  /* 0x0000002c00007c02 */ /* 0x000fe40008000f00 */
[----:B------:R-:W-:Y:S02]  /*57d0*/  UISETP.GE.AND UP0, UPT, UR4, URZ, UPT ;  /* 0x000000ff0400728c */ /* 0x000fe4000bf06270 */
[----:B------:R-:W-:Y:S01]  /*57e0*/  IABS R0, R0 ;  /* 0x0000000000007213 */ /* 0x000fe20000000000 */
[----:B------:R-:W-:Y:S04]  /*57f0*/  UIADD3 UR4, UPT, UPT, -UR44, URZ, URZ ;  /* 0x000000ff2c047290 */ /* 0x000fe8000fffe1ff */
[----:B------:R-:W-:Y:S01]  /*5800*/  IMAD.HI.U32 R13, R13, R0, RZ ;  /* 0x000000000d0d7227 */ /* 0x000fe200078e00ff */
[----:B------:R-:W-:Y:S03]  /*5810*/  UIMAD UR4, UR46, UR4, UR19 ;  /* 0x000000042e0472a4 */ /* 0x000fe6000f8e0213 */
[----:B------:R-:W-:Y:S01]  /*5820*/  IMAD.MOV R3, RZ, RZ, -R13 ;  /* 0x000000ffff037224 */ /* 0x000fe200078e0a0d */
[----:B------:R-:W-:Y:S03]  /*5830*/  USHF.L.U32 UR42, UR4, 0x7, URZ ;  /* 0x00000007042a7899 */ /* 0x000fe600080006ff */
[C---:B------:R-:W-:Y:S05]  /*5840*/  IMAD R0, R8.reuse, R3, R0 ;  /* 0x0000000308007224 */ /* 0x040fea00078e0200 */
[----:B------:R-:W-:Y:S11]  /*5850*/  ISETP.GT.U32.AND P1, PT, R8, R0, PT ;  /* 0x000000000800720c */ /* 0x000ff60003f24070 */
[----:B------:R-:W-:Y:S02]  /*5860*/  @!UPT UIADD3 URZ, UPT, UPT, URZ, URZ, URZ ;  /* 0x000000fffffff290 */ /* 0x000fe4000fffe0ff */
[-C--:B------:R-:W-:Y:S01]  /*5870*/  @!P1 IADD3 R0, PT, PT, R0, -R8.reuse, RZ ;  /* 0x8000000800009210 */ /* 0x080fe20007ffe0ff */
[----:B------:R-:W-:Y:S01]  /*5880*/  @!P1 VIADD R13, R13, 0x1 ;  /* 0x000000010d0d9836 */ /* 0x000fe20000000000 */
[----:B------:R-:W-:Y:S02]  /*5890*/  ISETP.NE.U32.AND P1, PT, RZ, UR48, PT ;  /* 0x00000030ff007c0c */ /* 0x000fe4000bf25070 */
[----:B------:R-:W-:Y:S02]  /*58a0*/  ISETP.GE.U32.AND P2, PT, R0, R8, PT ;  /* 0x000000080000720c */ /* 0x000fe40003f46070 */
[----:B------:R-:W-:Y:S02]  /*58b0*/  ISETP.NE.AND.EX P1, PT, RZ, UR49, PT, P1 ;  /* 0x00000031ff007c0c */ /* 0x000fe4000bf25310 */
[----:B------:R-:W-:Y:S09]  /*58c0*/  SHF.L.U32 R8, R10, 0x1f, RZ ;  /* 0x0000001f0a087819 */ /* 0x000ff200000006ff */
[----:B------:R-:W-:Y:S04]  /*58d0*/  @P2 IADD3 R13, PT, PT, R13, 0x1, RZ ;  /* 0x000000010d0d2810 */ /* 0x000fe80007ffe0ff */
[----:B------:R-:W-:Y:S11]  /*58e0*/  R2UR UR45, R13 ;  /* 0x000000000d2d72ca */ /* 0x000ff600000e0000 */
[----:B------:R-:W-:Y:S02]  /*58f0*/  @!UPT UIADD3 URZ, UPT, UPT, URZ, URZ, URZ ;  /* 0x000000fffffff290 */ /* 0x000fe4000fffe0ff */
[----:B------:R-:W-:Y:S02]  /*5900*/  @!UP0 UIADD3 UR45, UPT, UPT, -UR45, URZ, URZ ;  /* 0x000000ff2d2d8290 */ /* 0x000fe4000fffe1ff */
[----:B------:R-:W-:Y:S04]  /*5910*/  @!UP2 ULOP3.LUT UR45, URZ, UR47, URZ, 0x33, !UPT ;  /* 0x0000002fff2da292 */ /* 0x000fe8000f8e33ff */
[----:B------:R-:W-:Y:S04]  /*5920*/  UIADD3 UR5, UPT, UPT, -UR45, URZ, URZ ;  /* 0x000000ff2d057290 */ /* 0x000fe8000fffe1ff */
[----:B------:R-:W-:Y:S01]  /*5930*/  UIMAD UR44, UR47, UR5, UR44 ;  /* 0x000000052f2c72a4 */ /* 0x000fe2000f8e022c */
[----:B------:R-:W-:Y:S11]  /*5940*/  BRA.U !UP4, `(.L_x_93) ;  /* 0x000000010c387547 */ /* 0x000ff6000b800000 */
[----:B------:R-:W-:Y:S01]  /*5950*/  UPLOP3.LUT UP1, UPT, UPT, UPT, UP6, 0x80, 0x8 ;  /* 0x000000000008789c */ /* 0x000fe20003f2f060 */
[----:B------:R-:W-:Y:S01]  /*5960*/  HFMA2 R0, -RZ, RZ, 0, 5.9604644775390625e-08 ;  /* 0x00000001ff007431 */ /* 0x000fe200000001ff */
[----:B------:R-:W1:Y:S01]  /*5970*/  LDCU.64 UR8, c[0x0][0x358] ;  /* 0x00006b00ff0877ac */ /* 0x000e620008000a00 */
[----:B------:R-:W-:Y:S03]  /*5980*/  IMAD.MOV.U32 R49, RZ, RZ, 0x1 ;  /* 0x00000001ff317424 */ /* 0x000fe600078e00ff */
[----:B------:R-:W-:Y:S05]  /*5990*/  PLOP3.LUT P2, PT, PT, PT, UP1, 0x80, 0x8 ;  /* 0x000000000008781c */ /* 0x000fea0003f4f018 */
[----:B------:R-:W2:Y:S01]  /*59a0*/  @UP1 LDCU.64 UR4, c[0x0][0x888] ;  /* 0x00011100ff0417ac */ /* 0x000ea20008000a00 */
[----:B------:R-:W-:Y:S07]  /*59b0*/  @UP1 UIMAD UR6, UR51, UR48, URZ ;  /* 0x00000030330612a4 */ /* 0x000fee000f8e02ff */
[----:B------:R-:W-:Y:S01]  /*59c0*/  @!P2 PRMT R49, R0, 0x7610, R49 ;  /* 0x000076100031a816 */ /* 0x000fe20000000031 */
[----:B--2---:R-:W-:Y:S06]  /*59d0*/  @UP1 UIMAD.WIDE UR4, UR6, 0x4, UR4 ;  /* 0x00000004060418a5 */ /* 0x004fec000f8e0204 */
[----:B-----5:R-:W-:Y:S01]  /*59e0*/  IMAD.U32 R26, RZ, RZ, UR4 ;  /* 0x00000004ff1a7e24 */ /* 0x020fe2000f8e00ff */
[----:B------:R-:W-:Y:S04]  /*59f0*/  MOV R27, UR5 ;  /* 0x00000005001b7c02 */ /* 0x000fe80008000f00 */
[----:B------:R-:W2:Y:S01]  /*5a00*/  @!UP1 LDCU UR4, c[0x0][0x880] ;  /* 0x00011000ff0497ac */ /* 0x000ea20008000800 */
[----:B-1----:R1:W5:Y:S02]  /*5a10*/  @P2 LDG.E R26, desc[UR8][R26.64] ;  /* 0x000000081a1a2981 */ /* 0x002364000c1e1900 */
[----:B-12---:R-:W-:Y:S07]  /*5a20*/  @!P2 IMAD.U32 R26, RZ, RZ, UR4 ;  /* 0x00000004ff1aae24 */ /* 0x006fee000f8e00ff */
.L_x_93:
[----:B-----5:R-:W-:Y:S01]  /*5a30*/  @!P1 FSETP.EQ.AND P3, PT, R26, RZ, PT ;  /* 0x000000ff1a00920b */ /* 0x020fe20003f62000 */
[----:B------:R-:W-:Y:S01]  /*5a40*/  @!UPT UIADD3 URZ, UPT, UPT, URZ, URZ, URZ ;  /* 0x000000fffffff290 */ /* 0x000fe2000fffe0ff */
[----:B------:R-:W-:Y:S11]  /*5a50*/  @!P1 BRA `(.L_x_94) ;  /* 0x0000000000149947 */ /* 0x000ff60003800000 */
[----:B------:R-:W-:Y:S02]  /*5a60*/  LOP3.LUT P1, RZ, R49, 0xff, RZ, 0xc0, !PT ;  /* 0x000000ff31ff7812 */ /* 0x000fe4000782c0ff */
[----:B------:R-:W-:Y:S04]  /*5a70*/  PLOP3.LUT P3, PT, PT, PT, UP1, 0x80, 0x8 ;  /* 0x000000000008781c */ /* 0x000fe80003f6f018 */
[----:B------:R-:W-:Y:S07]  /*5a80*/  PLOP3.LUT P3, PT, P3, PT, PT, 0x8, 0x80 ;  /* 0x000000000080781c */ /* 0x000fee0001f6e170 */
[----:B------:R-:W-:Y:S11]  /*5a90*/  @P1 FSETP.EQ.AND P3, PT, R26, RZ, PT ;  /* 0x000000ff1a00120b */ /* 0x000ff60003f62000 */
[----:B------:R-:W-:Y:S02]  /*5aa0*/  @!UPT UIADD3 URZ, UPT, UPT, URZ, URZ, URZ ;  /* 0x000000fffffff290 */ /* 0x000fe4000fffe0ff */
.L_x_94:
[----:B------:R-:W1:Y:S01]  /*5ab0*/  SYNCS.PHASECHK.TRANS64.TRYWAIT P1, [UR31+0xf0], R8 ;  /* 0x0000f008ff0075a7 */ /* 0x000e62000802111f */
[----:B------:R-:W-:Y:S04]  /*5ac0*/  ELECT P2, URZ, PT ;  /* 0x0000000000ff782f */ /* 0x000fe80003840000 */
[----:B------:R-:W-:Y:S01]  /*5ad0*/  PLOP3.LUT P2, PT, P3, P2, PT, 0xf2, 0x2f ;  /* 0x00000000002f781c */ /* 0x000fe20001f45e72 */
[----:B------:R-:W-:Y:S01]  /*5ae0*/  @!UPT UIADD3 URZ, UPT, UPT, URZ, URZ, URZ ;  /* 0x000000fffffff290 */ /* 0x000fe2000fffe0ff */
[----:B-1----:R-:W-:Y:S11]  /*5af0*/  @!P1 BRA `(.L_x_95) ;  /* 0x0000004c00789947 */ /* 0x002ff60003800000 */
.L_x_199:
[----:B------:R-:W-:Y:S01]  /*5b00*/  @!P2 IADD3 R3, P1, PT, R14, 0x580, RZ ;  /* 0x000005800e03a810 */ /* 0x000fe20007f3e0ff */
[----:B------:R-:W-:Y:S01]  /*5b10*/  VOTEU.ALL UP0, P2 ;  /* 0x0000000000ff7886 */ /* 0x000fe20001000000 */
[----:B------:R-:W-:Y:S01]  /*5b20*/  UMOV UR6, 0x0 ;  /* 0x0000000000067882 */ /* 0x000fe20000000000 */
[----:B------:R-:W-:Y:S01]  /*5b30*/  UMOV UR7, 0x10000000 ;  /* 0x1000000000077882 */ /* 0x000fe20000000000 */
[----:B------:R-:W-:Y:S01]  /*5b40*/  @!P2 R2UR UR5, R3 ;  /* 0x000000000305a2ca */ /* 0x000fe200000e0000 */
[----:B-1----:R-:W-:Y:S01]  /*5b50*/  @!P2 IMAD.X R0, RZ, RZ, R15, P1 ;  /* 0x000000ffff00a224 */ /* 0x002fe200008e060f */
[----:B------:R-:W-:Y:S02]  /*5b60*/  @!UP0 UIADD3 UR40, UPT, UPT, UR31, 0x200, URZ ;  /* 0x000002001f288890 */ /* 0x000fe4000fffe0ff */
[----:B------:R-:W-:Y:S02]  /*5b70*/  @!UP0 UIADD3 UR10, UPT, UPT, UR42, 0x40, URZ ;  /* 0x000000402a0a8890 */ /* 0x000fe4000fffe0ff */
[----:B------:R-:W-:Y:S01]  /*5b80*/  @!P2 R2UR UR4, R0 ;  /* 0x000000000004a2ca */ /* 0x000fe200000e0000 */
[----:B------:R-:W-:Y:S01]  /*5b90*/  @!UP0 UIADD3 UR8, UPT, UPT, UR31, 0xa00, URZ ;  /* 0x00000a001f088890 */ /* 0x000fe2000fffe0ff */
[----:B------:R-:W-:Y:S01]  /*5ba0*/  @!P2 IMAD.MOV.U32 R0, RZ, RZ, 0x1000 ;  /* 0x00001000ff00a424 */ /* 0x000fe200078e00ff */
[----:B------:R-:W-:Y:S01]  /*5bb0*/  VOTEU.ALL UP0, P2 ;  /* 0x0000000000ff7886 */ /* 0x000fe20001000000 */
[----:B------:R-:W-:Y:S01]  /*5bc0*/  UMOV UR9, UR41 ;  /* 0x0000002900097c82 */ /* 0x000fe20008000000 */
[----:B------:R-:W-:Y:S01]  /*5bd0*/  UMOV UR11, UR43 ;  /* 0x0000002b000b7c82 */ /* 0x000fe20008000000 */
[----:B------:R-:W-:Y:S01]  /*5be0*/  UMOV UR12, UR44 ;  /* 0x0000002c000c7c82 */ /* 0x000fe20008000000 */
[----:B------:R-:W-:Y:S01]  /*5bf0*/  IMAD.U32 R12, RZ, RZ, UR5 ;  /* 0x00000005ff0c7e24 */ /* 0x000fe2000f8e00ff */
[----:B------:R-:W-:Y:S05]  /*5c00*/  UMOV UR13, UR45 ;  /* 0x0000002d000d7c82 */ /* 0x000fea0008000000 */
[----:B------:R-:W-:Y:S01]  /*5c10*/  IMAD.U32 R13, RZ, RZ, UR4 ;  /* 0x00000004ff0d7e24 */ /* 0x000fe2000f8e00ff */
[----:B------:R-:W-:Y:S04]  /*5c20*/  @!P2 R2UR UR4, R12 ;  /* 0x000000000c04a2ca */ /* 0x000fe800000e0000 */
[----:B------:R-:W-:Y:S11]  /*5c30*/  @!P2 R2UR UR5, R13 ;  /* 0x000000000d05a2ca */ /* 0x000ff600000e0000 */
[----:B------:R-:W-:Y:S02]  /*5c40*/  @!UPT UIADD3 URZ, UPT, UPT, URZ, URZ, URZ ;  /* 0x000000fffffff290 */ /* 0x000fe4000fffe0ff */
[----:B------:R1:W-:Y:S01]  /*5c50*/  @!UP0 UTMALDG.4D [UR40], [UR4], desc[UR6] ;  /* 0x00000628040085b4 */ /* 0x0003e20008019000 */
[----:B------:R-:W-:Y:S05]  /*5c60*/  VOTEU.ALL UP0, P2 ;  /* 0x0000000000ff7886 */ /* 0x000fea0001000000 */
[----:B------:R1:W-:Y:S01]  /*5c70*/  @!UP0 UTMALDG.4D [UR8], [UR4], desc[UR6] ;  /* 0x00000608040085b4 */ /* 0x0003e20008019000 */
[----:B------:R1:W-:Y:S01]  /*5c80*/  @!P2 SYNCS.ARRIVE.TRANS64.RED.A0TR RZ, [UR31+0xd0], R0 ;  /* 0x0000d000ffffa9a7 */ /* 0x0003e2000830041f */
[----:B------:R-:W-:Y:S01]  /*5c90*/  SYNCS.ARRIVE.TRANS64.RED.A1T0 RZ, [UR65], RZ ;  /* 0x000000ffffff79a7 */ /* 0x000fe20008100441 */
[----:B------:R-:W2:Y:S02]  /*5ca0*/  SYNCS.PHASECHK.TRANS64.TRYWAIT P1, [UR31+0xf8], R8 ;  /* 0x0000f808ff0075a7 */ /* 0x000ea4000802111f */
[----:B-12---:R-:W-:Y:S05]  /*5cb0*/  @!P1 BRA `(.L_x_96) ;  /* 0x0000004c00209947 */ /* 0x006fea0003800000 */
.L_x_201:
        /* <DEDUP_REMOVED lines=11> */
[----:B------:R-:W-:Y:S01]  /*5d70*/  @!UP0 UIADD3 UR8, UPT, UPT, UR31, 0x1a00, URZ ;  /* 0x00001a001f088890 */ /* 0x000fe2000fffe0ff */
[----:B------:R-:W-:Y:S01]  /*5d80*/  VOTEU.ALL UP0, P2 ;  /* 0x0000000000ff7886 */ /* 0x000fe20001000000 */
[----:B------:R-:W-:Y:S02]  /*5d90*/  UMOV UR35, UR43 ;  /* 0x0000002b00237c82 */ /* 0x000fe40008000000 */
[----:B------:R-:W-:Y:S01]  /*5da0*/  IMAD.U32 R12, RZ, RZ, UR5 ;  /* 0x00000005ff0c7e24 */ /* 0x000fe2000f8e00ff */
[----:B------:R-:W-:Y:S01]  /*5db0*/  UMOV UR36, UR44 ;  /* 0x0000002c00247c82 */ /* 0x000fe20008000000 */
[----:B------:R-:W-:Y:S01]  /*5dc0*/  UMOV UR37, UR45 ;  /* 0x0000002d00257c82 */ /* 0x000fe20008000000 */
[----:B------:R-:W-:Y:S01]  /*5dd0*/  UMOV UR9, UR33 ;  /* 0x0000002100097c82 */ /* 0x000fe20008000000 */
[----:B------:R-:W-:Y:S01]  /*5de0*/  UMOV UR11, UR43 ;  /* 0x0000002b000b7c82 */ /* 0x000fe20008000000 */
[----:B------:R-:W-:Y:S01]  /*5df0*/  UMOV UR12, UR44 ;  /* 0x0000002c000c7c82 */ /* 0x000fe20008000000 */
[----:B------:R-:W-:Y:S01]  /*5e00*/  IMAD.U32 R13, RZ, RZ, UR4 ;  /* 0x00000004ff0d7e24 */ /* 0x000fe2000f8e00ff */
[----:B------:R-:W-:Y:S01]  /*5e10*/  @!P2 R2UR UR4, R12 ;  /* 0x000000000c04a2ca */ /* 0x000fe200000e0000 */
[----:B------:R-:W-:Y:S03]  /*5e20*/  UMOV UR13, UR45 ;  /* 0x0000002d000d7c82 */ /* 0x000fe60008000000 */
        /* <DEDUP_REMOVED lines=9> */
.L_x_203:
        /* <DEDUP_REMOVED lines=30> */
[----:B--2---:R-:W-:Y:S01]  /*60a0*/  @P0 SHF.R.U32.HI R0, RZ, 0x10, R5 ;  /* 0x00000010ff000819 */ /* 0x004fe20000011605 */
[----:B------:R-:W2:Y:S03]  /*60b0*/  SYNCS.PHASECHK.TRANS64.TRYWAIT P1, [UR31+0x108], R8 ;  /* 0x00010808ff0075a7 */ /* 0x000ea6000802111f */
[----:B------:R-:W-:Y:S01]  /*60c0*/  @P0 R2UR UR51, R0 ;  /* 0x00000000003302ca */ /* 0x000fe200000e0000 */
[----:B------:R-:W-:Y:S03]  /*60d0*/  @!UPT UIADD3 URZ, UPT, UPT, URZ, URZ, URZ ;  /* 0x000000fffffff290 */ /* 0x000fe6000fffe0ff */
[----:B-12---:R-:W-:Y:S11]  /*60e0*/  @!P1 BRA `(.L_x_98) ;  /* 0x0000004800449947 */ /* 0x006ff60003800000 */
.L_x_205:
[----:B------:R-:W-:Y:S01]  /*60f0*/  UPLOP3.LUT UP2, UPT, UPT, UPT, UPT, 0x80, 0x8 ;  /* 0x000000000008789c */ /* 0x000fe20003f4f070 */
[----:B------:R-:W-:Y:S01]  /*6100*/  @!P2 IADD3 R3, P0, PT, R14, 0x580, RZ ;  /* 0x000005800e03a810 */ /* 0x000fe20007f1e0ff */
[----:B------:R-:W-:Y:S01]  /*6110*/  UMOV UR6, 0x0 ;  /* 0x0000000000067882 */ /* 0x000fe20000000000 */
[----:B------:R-:W-:Y:S01]  /*6120*/  UMOV UR7, 0x10000000 ;  /* 0x1000000000077882 */ /* 0x000fe20000000000 */
[----:B------:R-:W-:Y:S01]  /*6130*/  UMOV UR19, UR43 ;  /* 0x0000002b00137c82 */ /* 0x000fe20008000000 */
[----:B------:R-:W-:Y:S01]  /*6140*/  @!P2 R2UR UR5, R3 ;  /* 0x000000000305a2ca */ /* 0x000fe200000e0000 */
[----:B-1----:R-:W-:Y:S01]  /*6150*/  @!P2 IMAD.X R0, RZ, RZ, R15, P0 ;  /* 0x000000ffff00a224 */ /* 0x002fe200000e060f */
[----:B------:R-:W-:Y:S01]  /*6160*/  VOTEU.ALL UP0, P2 ;  /* 0x0000000000ff7886 */ /* 0x000fe20001000000 */
[----:B------:R-:W-:Y:S01]  /*6170*/  UMOV UR20, UR44 ;  /* 0x0000002c00147c82 */ /* 0x000fe20008000000 */
[----:B------:R-:W-:Y:S01]  /*6180*/  UMOV UR21, UR45 ;  /* 0x0000002d00157c82 */ /* 0x000fe20008000000 */
[----:B------:R-:W-:Y:S01]  /*6190*/  UMOV UR11, UR43 ;  /* 0x0000002b000b7c82 */ /* 0x000fe20008000000 */
[----:B------:R-:W-:Y:S01]  /*61a0*/  @!P2 R2UR UR4, R0 ;  /* 0x000000000004a2ca */ /* 0x000fe200000e0000 */
[----:B------:R-:W-:Y:S01]  /*61b0*/  @!UP0 UIADD3 UR18, UPT, UPT, UR42, 0x30, URZ ;  /* 0x000000302a128890 */ /* 0x000fe2000fffe0ff */
[----:B------:R-:W-:Y:S01]  /*61c0*/  R2UR UR26, R51 ;  /* 0x00000000331a72ca */ /* 0x000fe200000e0000 */
[----:B------:R-:W-:Y:S01]  /*61d0*/  @!UP0 UIADD3 UR16, UPT, UPT, UR31, 0x3200, URZ ;  /* 0x000032001f108890 */ /* 0x000fe2000fffe0ff */
[----:B------:R-:W-:Y:S01]  /*61e0*/  R2UR UR24, R52 ;  /* 0x00000000341872ca */ /* 0x000fe200000e0000 */
[----:B------:R-:W-:Y:S01]  /*61f0*/  @!UP0 UIADD3 UR17, UPT, UPT, UR31, 0xe8, URZ ;  /* 0x000000e81f118890 */ /* 0x000fe2000fffe0ff */
[----:B------:R-:W-:Y:S01]  /*6200*/  LOP3.LUT P0, RZ, R6, 0x1, RZ, 0xc0, !PT ;  /* 0x0000000106ff7812 */ /* 0x000fe2000780c0ff */
[----:B------:R-:W-:Y:S01]  /*6210*/  IMAD.U32 R12, RZ, RZ, UR5 ;  /* 0x00000005ff0c7e24 */ /* 0x000fe2000f8e00ff */
[----:B------:R-:W-:Y:S01]  /*6220*/  @!UP0 UIADD3 UR10, UPT, UPT, UR42, 0x70, URZ ;  /* 0x000000702a0a8890 */ /* 0x000fe2000fffe0ff */
[----:B------:R-:W-:Y:S01]  /*6230*/  LOP3.LUT R10, R10, 0x1, RZ, 0x3c, !PT ;  /* 0x000000010a0a7812 */ /* 0x000fe200078e3cff */
[----:B------:R-:W-:Y:S01]  /*6240*/  @!UP0 UIADD3 UR8, UPT, UPT, UR31, 0x3a00, URZ ;  /* 0x00003a001f088890 */ /* 0x000fe2000fffe0ff */
[----:B------:R-:W-:Y:S01]  /*6250*/  LOP3.LUT R9, R9, 0x1, RZ, 0x3c, !PT ;  /* 0x0000000109097812 */ /* 0x000fe200078e3cff */
[----:B------:R-:W-:Y:S01]  /*6260*/  VOTEU.ALL UP0, P2 ;  /* 0x0000000000ff7886 */ /* 0x000fe20001000000 */
[----:B------:R-:W-:Y:S01]  /*6270*/  IMAD.U32 R13, RZ, RZ, UR4 ;  /* 0x00000004ff0d7e24 */ /* 0x000fe2000f8e00ff */
[----:B------:R-:W-:Y:S01]  /*6280*/  @!P2 R2UR UR4, R12 ;  /* 0x000000000c04a2ca */ /* 0x000fe200000e0000 */
[----:B------:R-:W-:Y:S01]  /*6290*/  UMOV UR12, UR44 ;  /* 0x0000002c000c7c82 */ /* 0x000fe20008000000 */
[----:B------:R-:W-:Y:S01]  /*62a0*/  UMOV UR13, UR45 ;  /* 0x0000002d000d7c82 */ /* 0x000fe20008000000 */
[----:B------:R-:W-:Y:S01]  /*62b0*/  UMOV UR9, UR17 ;  /* 0x0000001100097c82 */ /* 0x000fe20008000000 */
[----:B------:R-:W-:Y:S11]  /*62c0*/  @!P2 R2UR UR5, R13 ;  /* 0x000000000d05a2ca */ /* 0x000ff600000e0000 */
[----:B------:R-:W-:Y:S02]  /*62d0*/  @!UPT UIADD3 URZ, UPT, UPT, URZ, URZ, URZ ;  /* 0x000000fffffff290 */ /* 0x000fe4000fffe0ff */
[----:B------:R1:W-:Y:S01]  /*62e0*/  @!UP0 UTMALDG.4D [UR16], [UR4], desc[UR6] ;  /* 0x00000610040085b4 */ /* 0x0003e20008019000 */
[----:B------:R-:W-:Y:S05]  /*62f0*/  VOTEU.ALL UP0, P2 ;  /* 0x0000000000ff7886 */ /* 0x000fea0001000000 */
[----:B------:R2:W-:Y:S01]  /*6300*/  @!UP0 UTMALDG.4D [UR8], [UR4], desc[UR6] ;  /* 0x00000608040085b4 */ /* 0x0005e20008019000 */
[----:B------:R2:W-:Y:S01]  /*6310*/  @!P2 SYNCS.ARRIVE.TRANS64.RED.A0TR RZ, [UR31+0xe8], R2 ;  /* 0x0000e802ffffa9a7 */ /* 0x0005e2000830041f */
[----:B------:R-:W-:Y:S01]  /*6320*/  SYNCS.ARRIVE.TRANS64.RED.A1T0 RZ, [UR62], RZ ;  /* 0x000000ffffff79a7 */ /* 0x000fe2000810043e */
[----:B-1----:R-:W-:Y:S02]  /*6330*/  UIADD3 UR19, UPT, UPT, UR14, UR26, URZ ;  /* 0x0000001a0e137290 */ /* 0x002fe4000fffe0ff */
[----:B------:R-:W-:Y:S01]  /*6340*/  UIADD3 UR21, UPT, UPT, UR15, UR24, URZ ;  /* 0x000000180f157290 */ /* 0x000fe2000fffe0ff */
[----:B------:R-:W-:Y:S11]  /*6350*/  @P0 BRA `(.L_x_99) ;  /* 0xffffffec00340947 */ /* 0x000ff6000383ffff */
[----:B--2---:R-:W-:-:S04]  /*6360*/  SHF.L.U32 R2, R10, 0x1f, RZ ;  /* 0x0000001f0a027819 */ /* 0x004fc800000006ff */
[----:B------:R-:W1:Y:S02]  /*6370*/  SYNCS.PHASECHK.TRANS64.TRYWAIT P0, [UR31+0xf0], R2 ;  /* 0x0000f002ff0075a7 */ /* 0x000e64000800111f */
[----:B-1----:R-:W-:Y:S05]  /*6380*/  @!P0 BRA `(.L_x_100) ;  /* 0x0000004400b48947 */ /* 0x002fea0003800000 */
.L_x_207:
[----:B------:R-:W2:Y:S02]  /*6390*/  SYNCS.PHASECHK.TRANS64.TRYWAIT P0, [UR31+0xf8], R2 ;  /* 0x0000f802ff0075a7 */ /* 0x000ea4000800111f */
[----:B--2---:R-:W-:Y:S05]  /*63a0*/  @!P0 BRA `(.L_x_101) ;  /* 0x0000004400c48947 */ /* 0x004fea0003800000 */
.L_x_209:
[----:B------:R-:W2:Y:S02]  /*63b0*/  SYNCS.PHASECHK.TRANS64.TRYWAIT P0, [UR31+0x100], R2 ;  /* 0x00010002ff0075a7 */ /* 0x000ea4000800111f */
[----:B--2---:R-:W-:Y:S05]  /*63c0*/  @!P0 BRA `(.L_x_102) ;  /* 0x0000004400d48947 */ /* 0x004fea0003800000 */
.L_x_211:
[----:B-1----:R-:W-:-:S07]  /*63d0*/  MOV R0, UR31 ;  /* 0x0000001f00007c02 */ /* 0x002fce0008000f00 */
.L_x_103:
[----:B-1----:R-:W-:-:S04]  /*63e0*/  SHF.L.U32 R2, R10, 0x1f, RZ ;  /* 0x0000001f0a027819 */ /* 0x002fc800000006ff */
[----:B------:R1:W2:Y:S03]  /*63f0*/  SYNCS.PHASECHK.TRANS64.TRYWAIT P0, [R0+URZ+0x108], R2 ;  /* 0x00010802000075a7 */ /* 0x0002a600080011ff */
[----:B--2---:R-:W-:Y:S05]  /*6400*/  @!P0 NANOSLEEP.SYNCS 0x989680 ;  /* 0x009896800000895d */ /* 0x004fea0003900000 */
[----:B------:R-:W2:Y:S02]  /*6410*/  @!P0 SYNCS.PHASECHK.TRANS64 P0, [R0+URZ+0x108], R2 ;  /* 0x00010802000085a7 */ /* 0x000ea400080010ff */
[----:B--2---:R-:W-:Y:S05]  /*6420*/  @P0 EXIT ;  /* 0x000000000000094d */ /* 0x004fea0003800000 */
[----:B------:R-:W-:Y:S05]  /*6430*/  BRA `(.L_x_103) ;  /* 0xfffffffc00e87947 */ /* 0x000fea000383ffff */
.L_x_88:
[----:B------:R-:W-:-:S06]  /*6440*/  UISETP.GE.AND UP0, UPT, UR18, 0x4, UPT ;  /* 0x000000041200788c */ /* 0x000fcc000bf06270 */
[----:B------:R-:W-:-:S13]  /*6450*/  PLOP3.LUT P0, PT, PT, PT, UP0, 0x80, 0x8 ;  /* 0x000000000008781c */ /* 0x000fda0003f0f008 */
[----:B-1----:R-:W-:Y:S05]  /*6460*/  @!P0 EXIT ;  /* 0x000000000000894d */ /* 0x002fea0003800000 */
[----:B------:R-:W1:Y:S08]  /*6470*/  S2UR UR4, SR_CgaCtaId ;  /* 0x00000000000479c3 */ /* 0x000e700000008800 */
[----:B------:R-:W-:Y:S01]  /*6480*/  BAR.SYNC.DEFER_BLOCKING 0x6, 0xa0 ;  /* 0x0182800000007b1d */ /* 0x000fe20000010000 */
[C---:B------:R-:W-:Y:S01]  /*6490*/  IMAD.SHL.U32 R0, R50.reuse, 0x200000, RZ ;  /* 0x0020000032007824 */ /* 0x040fe200078e00ff */
[----:B------:R-:W-:Y:S01]  /*64a0*/  SHF.L.U32 R4, R50, 0x9, RZ ;  /* 0x0000000932047819 */ /* 0x000fe200000006ff */
[C---:B------:R-:W-:Y:S01]  /*64b0*/  IMAD.SHL.U32 R48, R59.reuse, 0x10, RZ ;  /* 0x000000103b307824 */ /* 0x040fe200078e00ff */
[----:B------:R-:W-:Y:S01]  /*64c0*/  USHF.R.S32.HI UR53, URZ, 0x1f, UR5 ;  /* 0x0000001fff357899 */ /* 0x000fe20008011405 */
[----:B------:R-:W-:Y:S01]  /*64d0*/  IMAD.U32 R23, R59, 0x10000, RZ ;  /* 0x000100003b177824 */ /* 0x000fe200078e00ff */
[----:B------:R-:W-:-:S02]  /*64e0*/  UMOV UR49, 0x400 ;  /* 0x0000040000317882 */ /* 0x000fc40000000000 */
[----:B------:R-:W2:Y:S01]  /*64f0*/  LDC.64 R42, c[0x0][0x8b0] ;  /* 0x00022c00ff2a7b82 */ /* 0x000ea20000000a00 */
[----:B------:R-:W3:Y:S01]  /*6500*/  LDCU.64 UR6, c[0x0][0x890] ;  /* 0x00011200ff0677ac */ /* 0x000ee20008000a00 */
[C---:B------:R-:W-:Y:S01]  /*6510*/  IMAD.SHL.U32 R5, R59.reuse, 0x2, RZ ;  /* 0x000000023b057824 */ /* 0x040fe200078e00ff */
[----:B------:R-:W-:Y:S01]  /*6520*/  LOP3.LUT R0, R0, 0x200000, RZ, 0xc0, !PT ;  /* 0x0020000000007812 */ /* 0x000fe200078ec0ff */
[----:B------:R-:W-:Y:S01]  /*6530*/  HFMA2 R57, -RZ, RZ, 0, 5.9604644775390625e-08 ;  /* 0x00000001ff397431 */ /* 0x000fe200000001ff */
[C---:B------:R-:W-:Y:S01]  /*6540*/  LOP3.LUT R6, R48.reuse, 0x40, RZ, 0xc0, !PT ;  /* 0x0000004030067812 */ /* 0x040fe200078ec0ff */
[----:B------:R-:W-:Y:S01]  /*6550*/  ULEA.HI UR53, UR53, UR5, URZ, 0x7 ;  /* 0x0000000535357291 */ /* 0x000fe2000f8f38ff */
[----:B------:R-:W-:Y:S01]  /*6560*/  LOP3.LUT R58, R48, 0x5b0, RZ, 0xc0, !PT ;  /* 0x000005b0303a7812 */ /* 0x000fe200078ec0ff */
[----:B------:R-:W4:Y:S01]  /*6570*/  LDC.64 R40, c[0x0][0x8a8] ;  /* 0x00022a00ff287b82 */ /* 0x000f220000000a00 */
[----:B------:R-:W-:Y:S01]  /*6580*/  LOP3.LUT R23, R0, 0x400000, R23, 0xf8, !PT ;  /* 0x0040000000177812 */ /* 0x000fe200078ef817 */
[----:B------:R-:W-:Y:S01]  /*6590*/  IMAD.MOV.U32 R22, RZ, RZ, RZ ;  /* 0x000000ffff167224 */ /* 0x000fe200078e00ff */
[----:B------:R-:W-:Y:S01]  /*65a0*/  LOP3.LUT R0, R6, 0x8, R5, 0xf8, !PT ;  /* 0x0000000806007812 */ /* 0x000fe200078ef805 */
[----:B------:R-:W-:Y:S01]  /*65b0*/  IMAD.MOV.U32 R56, RZ, RZ, RZ ;  /* 0x000000ffff387224 */ /* 0x000fe200078e00ff */
[----:B------:R-:W-:Y:S01]  /*65c0*/  LOP3.LUT R58, R58, 0x200, R4, 0xf8, !PT ;  /* 0x000002003a3a7812 */ /* 0x000fe200078ef804 */
[----:B------:R-:W2:Y:S01]  /*65d0*/  LDCU UR62, c[0x0][0x370] ;  /* 0x00006e00ff3e77ac */ /* 0x000ea20008000800 */
[----:B------:R-:W-:-:S02]  /*65e0*/  LOP3.LUT R59, R59, 0x60, RZ, 0xc0, !PT ;  /* 0x000000603b3b7812 */ /* 0x000fc400078ec0ff */
[----:B------:R-:W-:Y:S01]  /*65f0*/  LOP3.LUT R58, R58, R0, RZ, 0xfc, !PT ;  /* 0x000000003a3a7212 */ /* 0x000fe200078efcff */
[----:B-1----:R-:W-:Y:S01]  /*6600*/  ULEA UR49, UR4, UR49, 0x18 ;  /* 0x0000003104317291 */ /* 0x002fe2000f8ec0ff */
[----:B---3--:R-:W-:Y:S01]  /*6610*/  IMAD.U32 R61, RZ, RZ, UR6 ;  /* 0x00000006ff3d7e24 */ /* 0x008fe2000f8e00ff */
[----:B------:R-:W-:Y:S01]  /*6620*/  MOV R55, RZ ;  /* 0x000000ff00377202 */ /* 0x000fe20000000f00 */
[----:B------:R-:W-:Y:S01]  /*6630*/  IMAD.U32 R60, RZ, RZ, UR7 ;  /* 0x00000007ff3c7e24 */ /* 0x000fe2000f8e00ff */
[----:B------:R-:W-:Y:S01]  /*6640*/  UIADD3 UR4, UPT, UPT, UR49, 0x200, URZ ;  /* 0x0000020031047890 */ /* 0x000fe2000fffe0ff */
[----:B------:R-:W1:Y:S04]  /*6650*/  LDCU UR45, c[0x0][0xb0c] ;  /* 0x00016180ff2d77ac */ /* 0x000e680008000800 */
[----:B------:R-:W3:Y:S01]  /*6660*/  LDS R2, [UR49+0x170] ;  /* 0x00017031ff027984 */ /* 0x000ee20008000800 */
[----:B------:R-:W-:Y:S01]  /*6670*/  IMAD.U32 R54, RZ, RZ, UR4 ;  /* 0x00000004ff367e24 */ /* 0x000fe2000f8e00ff */
[----:B------:R-:W1:Y:S01]  /*6680*/  LDCU UR38, c[0x0][0xb30] ;  /* 0x00016600ff2677ac */ /* 0x000e620008000800 */
[----:B------:R-:W1:Y:S01]  /*6690*/  LDCU.64 UR60, c[0x0][0x888] ;  /* 0x00011100ff3c77ac */ /* 0x000e620008000a00 */
[----:B------:R-:W1:Y:S01]  /*66a0*/  LDCU.64 UR46, c[0x0][0xb28] ;  /* 0x00016500ff2e77ac */ /* 0x000e620008000a00 */
[----:B------:R-:W1:Y:S01]  /*66b0*/  LDCU.128 UR56, c[0x0][0xb10] ;  /* 0x00016200ff3877ac */ /* 0x000e620008000c00 */
[----:B------:R-:W1:Y:S01]  /*66c0*/  LDCU UR55, c[0x0][0x374] ;  /* 0x00006e80ff3777ac */ /* 0x000e620008000800 */
[----:B------:R-:W-:Y:S01]  /*66d0*/  USHF.R.S32.HI UR53, URZ, 0x7, UR53 ;  /* 0x00000007ff357899 */ /* 0x000fe20008011435 */
[----:B------:R-:W-:Y:S01]  /*66e0*/  UMOV UR54, URZ ;  /* 0x000000ff00367c82 */ /* 0x000fe20008000000 */
[----:B------:R-:W-:Y:S01]  /*66f0*/  UMOV UR52, URZ ;  /* 0x000000ff00347c82 */ /* 0x000fe20008000000 */
[C---:B---3--:R-:W-:Y:S01]  /*6700*/  VIADD R3, R2.reuse, 0x40 ;  /* 0x0000004002037836 */ /* 0x048fe20000000000 */
[----:B------:R-:W-:-:S04]  /*6710*/  LOP3.LUT R2, R2, 0xffff, RZ, 0xc0, !PT ;  /* 0x0000ffff02027812 */ /* 0x000fc800078ec0ff */
[----:B------:R-:W-:-:S05]  /*6720*/  LOP3.LUT R3, R3, 0xffff, RZ, 0xc0, !PT ;  /* 0x0000ffff03037812 */ /* 0x000fca00078ec0ff */
[----:B-12-4-:R3:W-:Y:S02]  /*6730*/  STL.64 [R1], R2 ;  /* 0x0000000201007387 */ /* 0x0167e40000100a00 */
.L_x_147:
[----:B---3--:R-:W-:Y:S04]  /*6740*/  SHF.L.U32 R2, R55, 0x1f, RZ ;  /* 0x0000001f37027819 */ /* 0x008fe800000006ff */
[----:B-1----:R-:W1:Y:S02]  /*6750*/  SYNCS.PHASECHK.TRANS64.TRYWAIT P0, [UR49+0x120], R2 ;  /* 0x00012002ff0075a7 */ /* 0x002e640008001131 */
[----:B-1----:R-:W-:Y:S05]  /*6760*/  @!P0 BRA `(.L_x_104) ;  /* 0x0000004400048947 */ /* 0x002fea0003800000 */
.L_x_213:
[----:B-1----:R-:W-:Y:S01]  /*6770*/  LEA R2, R22, UR48, 0x2 ;  /* 0x0000003016027c11 */ /* 0x002fe2000f8e10ff */
[----:B------:R-:W1:Y:S01]  /*6780*/  LDS.128 R44, [UR49+0x160] ;  /* 0x00016031ff2c7984 */ /* 0x000e620008000c00 */
[----:B------:R-:W-:Y:S02]  /*6790*/  UIADD3 UR4, UPT, UPT, UR49, 0x128, URZ ;  /* 0x0000012831047890 */ /* 0x000fe4000fffe0ff */
[----:B------:R-:W-:Y:S01]  /*67a0*/  UISETP.GE.AND UP1, UPT, UR39, 0x1, UPT ;  /* 0x000000012700788c */ /* 0x000fe2000bf26270 */
[----:B------:R-:W-:Y:S01]  /*67b0*/  @!PT LDS RZ, [RZ] ;  /* 0x00000000fffff984 */ /* 0x000fe20000000800 */
[----:B------:R-:W-:Y:S01]  /*67c0*/  @!PT LDS RZ, [RZ] ;  /* 0x00000000fffff984 */ /* 0x000fe20000000800 */
[----:B------:R-:W-:Y:S01]  /*67d0*/  @!PT LDS RZ, [RZ] ;  /* 0x00000000fffff984 */ /* 0x000fe20000000800 */
[----:B------:R-:W-:Y:S01]  /*67e0*/  @!PT LDS RZ, [RZ] ;  /* 0x00000000fffff984 */ /* 0x000fe20000000800 */
[----:B------:R2:W-:Y:S06]  /*67f0*/  MEMBAR.ALL.CTA ;  /* 0x0000000000007992 */ /* 0x0005ec0000008000 */
[----:B--2---:R-:W2:Y:S01]  /*6800*/  FENCE.VIEW.ASYNC.S ;  /* 0x00000000000073c6 */ /* 0x004ea20000000000 */
[----:B------:R-:W-:Y:S09]  /*6810*/  UPRMT UR4, URZ, 0x654, UR4 ;  /* 0x00000654ff047896 */ /* 0x000ff20008000004 */
[----:B--2---:R-:W-:Y:S01]  /*6820*/  SYNCS.ARRIVE.TRANS64.RED.A1T0 RZ, [UR4], RZ ;  /* 0x000000ffffff79a7 */ /* 0x004fe20008100404 */
[----:B------:R-:W5:Y:S01]  /*6830*/  LDL R2, [R2] ;  /* 0x0000000002027983 */ /* 0x000f620000100800 */
[----:B-1----:R-:W-:Y:S11]  /*6840*/  LOP3.LUT P0, RZ, R46, 0x1, RZ, 0xc0, !PT ;  /* 0x000000012eff7812 */ /* 0x002ff6000780c0ff */
[----:B------:R-:W-:Y:S02]  /*6850*/  @!UPT UIADD3 URZ, UPT, UPT, URZ, URZ, URZ ;  /* 0x000000fffffff290 */ /* 0x000fe4000fffe0ff */
[----:B------:R-:W-:Y:S01]  /*6860*/  VOTEU.ANY UP0, P0 ;  /* 0x0000000000ff7886 */ /* 0x000fe20000000100 */
[----:B------:R-:W-:Y:S11]  /*6870*/  PLOP3.LUT P0, PT, PT, PT, UP0, 0x80, 0x8 ;  /* 0x000000000008781c */ /* 0x000ff60003f0f008 */
[----:B------:R-:W-:Y:S02]  /*6880*/  @!UPT UIADD3 URZ, UPT, UPT, URZ, URZ, URZ ;  /* 0x000000fffffff290 */ /* 0x000fe4000fffe0ff */
[----:B------:R-:W-:Y:S02]  /*6890*/  @P0 MOV R3, R44 ;  /* 0x0000002c00030202 */ /* 0x000fe40000000f00 */
[----:B------:R-:W-:Y:S02]  /*68a0*/  @P0 LOP3.LUT R0, R45, 0xffff, RZ, 0xc0, !PT ;  /* 0x0000ffff2d000812 */ /* 0x000fe400078ec0ff */
[----:B------:R-:W-:Y:S02]  /*68b0*/  @P0 R2UR UR5, R3 ;  /* 0x00000000030502ca */ /* 0x000fe400000e0000 */
[----:B------:R-:W-:Y:S01]  /*68c0*/  @P0 R2UR UR4, R0 ;  /* 0x00000000000402ca */ /* 0x000fe200000e0000 */
[----:B------:R-:W-:Y:S05]  /*68d0*/  IMAD.U32 R0, RZ, RZ, UR53 ;  /* 0x00000035ff007e24 */ /* 0x000fea000f8e00ff */
[----:B------:R-:W-:Y:S05]  /*68e0*/  IABS R3, R0 ;  /* 0x0000000000037213 */ /* 0x000fea0000000000 */
[----:B------:R-:W-:Y:S02]  /*68f0*/  @UP0 UMOV UR37, UR5 ;  /* 0x0000000500250c82 */ /* 0x000fe40008000000 */
[----:B------:R-:W-:Y:S01]  /*6900*/  @UP0 UMOV UR36, UR4 ;  /* 0x0000000400240c82 */ /* 0x000fe20008000000 */
[----:B------:R-:W-:Y:S05]  /*6910*/  BRA.U !UP1, `(.L_x_105) ;  /* 0x0000000109cc7547 */ /* 0x000fea000b800000 */
[----:B------:R-:W1:Y:S01]  /*6920*/  LDCU UR9, c[0x0][0xb20] ;  /* 0x00016400ff0977ac */ /* 0x000e620008000800 */
[----:B------:R-:W-:Y:S02]  /*6930*/  UIMAD.WIDE.U32 UR4, UR55, UR59, URZ ;  /* 0x0000003b370472a5 */ /* 0x000fe4000f8e00ff */
[----:B------:R-:W-:Y:S02]  /*6940*/  UIMAD.WIDE.U32 UR6, UR62, UR56, URZ ;  /* 0x000000383e0672a5 */ /* 0x000fe4000f8e00ff */
[----:B------:R-:W-:Y:S02]  /*6950*/  UIMAD.WIDE.U32 UR10, UR36, UR59, URZ ;  /* 0x0000003b240a72a5 */ /* 0x000fe4000f8e00ff */
[----:B------:R-:W-:Y:S02]  /*6960*/  UISETP.NE.AND UP0, UPT, UR58, 0x1, UPT ;  /* 0x000000013a00788c */ /* 0x000fe4000bf05270 */
[----:B------:R-:W-:Y:S02]  /*6970*/  UISETP.NE.AND UP1, UPT, UR45, 0x1, UPT ;  /* 0x000000012d00788c */ /* 0x000fe4000bf25270 */
[----:B------:R-:W-:Y:S02]  /*6980*/  UISETP.NE.AND UP2, UPT, UR39, 0x1, UPT ;  /* 0x000000012700788c */ /* 0x000fe4000bf45270 */
[----:B------:R-:W-:Y:S01]  /*6990*/  UIMAD.WIDE.U32 UR12, UR37, UR56, URZ ;  /* 0x00000038250c72a5 */ /* 0x000fe2000f8e00ff */
[----:B------:R-:W-:Y:S01]  /*69a0*/  UMOV UR4, UR5 ;  /* 0x0000000500047c82 */ /* 0x000fe20008000000 */
[----:B------:R-:W-:Y:S01]  /*69b0*/  UMOV UR6, UR11 ;  /* 0x0000000b00067c82 */ /* 0x000fe20008000000 */
[----:B-1----:R-:W-:Y:S03]  /*69c0*/  USHF.R.U32.HI UR8, URZ, UR9, UR4 ;  /* 0x00000009ff087299 */ /* 0x002fe60008011604 */
[----:B------:R-:W-:Y:S02]  /*69d0*/  UMOV UR4, UR7 ;  /* 0x0000000700047c82 */ /* 0x000fe40008000000 */
[----:B------:R-:W-:Y:S02]  /*69e0*/  USHF.R.U32.HI UR5, URZ, UR57, UR4 ;  /* 0x00000039ff057299 */ /* 0x000fe40008011604 */
[----:B------:R-:W-:Y:S02]  /*69f0*/  USEL UR4, UR55, UR8, !UP0 ;  /* 0x0000000837047287 */ /* 0x000fe4000c000000 */
[----:B------:R-:W-:Y:S02]  /*6a00*/  USHF.R.U32.HI UR8, URZ, UR9, UR6 ;  /* 0x00000009ff087299 */ /* 0x000fe40008011606 */
[----:B------:R-:W-:Y:S02]  /*6a10*/  UIMAD.WIDE.U32 UR6, UR4, UR46, URZ ;  /* 0x0000002e040672a5 */ /* 0x000fe4000f8e00ff */
[----:B------:R-:W-:Y:S02]  /*6a20*/  USEL UR9, UR62, UR5, !UP1 ;  /* 0x000000053e097287 */ /* 0x000fe4000c800000 */
[----:B------:R-:W-:Y:S02]  /*6a30*/  USEL UR8, UR36, UR8, !UP0 ;  /* 0x0000000824087287 */ /* 0x000fe4000c000000 */
[----:B------:R-:W-:Y:S01]  /*6a40*/  UIMAD.WIDE.U32 UR10, UR9, UR46, URZ ;  /* 0x0000002e090a72a5 */ /* 0x000fe2000f8e00ff */
[----:B------:R-:W-:Y:S01]  /*6a50*/  UMOV UR6, UR7 ;  /* 0x0000000700067c82 */ /* 0x000fe20008000000 */
[----:B------:R-:W-:Y:S01]  /*6a60*/  UMOV UR5, UR13 ;  /* 0x0000000d00057c82 */ /* 0x000fe20008000000 */
[----:B------:R-:W-:Y:S02]  /*6a70*/  @UP2 USHF.R.U32.HI UR4, URZ, UR47, UR6 ;  /* 0x0000002fff042299 */ /* 0x000fe40008011606 */
[----:B------:R-:W-:Y:S02]  /*6a80*/  USHF.R.U32.HI UR5, URZ, UR57, UR5 ;  /* 0x00000039ff057299 */ /* 0x000fe40008011605 */
[----:B------:R-:W-:Y:S02]  /*6a90*/  UIMAD UR4, UR39, UR4, URZ ;  /* 0x00000004270472a4 */ /* 0x000fe4000f8e02ff */
[----:B------:R-:W-:Y:S02]  /*6aa0*/  USEL UR5, UR37, UR5, !UP1 ;  /* 0x0000000525057287 */ /* 0x000fe4000c800000 */
[----:B------:R-:W-:Y:S01]  /*6ab0*/  UISETP.GE.AND UP0, UPT, UR8, UR4, UPT ;  /* 0x000000040800728c */ /* 0x000fe2000bf06270 */
[----:B------:R-:W-:Y:S01]  /*6ac0*/  UMOV UR6, UR11 ;  /* 0x0000000b00067c82 */ /* 0x000fe20008000000 */
[----:B------:R-:W-:Y:S02]  /*6ad0*/  UIMAD.WIDE.U32 UR10, UR8, UR46, URZ ;  /* 0x0000002e080a72a5 */ /* 0x000fe4000f8e00ff */
[----:B------:R-:W-:Y:S04]  /*6ae0*/  @UP2 USHF.R.U32.HI UR9, URZ, UR47, UR6 ;  /* 0x0000002fff092299 */ /* 0x000fe80008011606 */
[----:B------:R-:W-:Y:S01]  /*6af0*/  UIMAD UR6, UR39, UR9, URZ ;  /* 0x00000009270672a4 */ /* 0x000fe2000f8e02ff */
[----:B------:R-:W-:Y:S03]  /*6b00*/  UMOV UR4, UR11 ;  /* 0x0000000b00047c82 */ /* 0x000fe60008000000 */
[----:B------:R-:W-:Y:S02]  /*6b10*/  UISETP.GE.OR UP0, UPT, UR5, UR6, UP0 ;  /* 0x000000060500728c */ /* 0x000fe40008706670 */
[----:B------:R-:W-:Y:S02]  /*6b20*/  USHF.R.U32.HI UR4, URZ, UR47, UR4 ;  /* 0x0000002fff047299 */ /* 0x000fe40008011604 */
[----:B------:R-:W-:Y:S02]  /*6b30*/  UIMAD.WIDE.U32 UR6, UR5, UR46, URZ ;  /* 0x0000002e050672a5 */ /* 0x000fe4000f8e00ff */
[----:B------:R-:W-:Y:S02]  /*6b40*/  USEL UR11, UR8, UR4, !UP2 ;  /* 0x00000004080b7287 */ /* 0x000fe4000d000000 */
[----:B------:R-:W-:Y:S02]  /*6b50*/  UIADD3 UR6, UPT, UPT, -UR5, URZ, URZ ;  /* 0x000000ff05067290 */ /* 0x000fe4000fffe1ff */
[----:B------:R-:W-:Y:S02]  /*6b60*/  UIADD3 UR10, UPT, UPT, -UR11, URZ, URZ ;  /* 0x000000ff0b0a7290 */ /* 0x000fe4000fffe1ff */
[----:B------:R-:W-:Y:S02]  /*6b70*/  UIMAD UR6, UR45, UR6, UR37 ;  /* 0x000000062d0672a4 */ /* 0x000fe4000f8e0225 */
[----:B------:R-:W-:Y:S01]  /*6b80*/  UIMAD UR10, UR39, UR10, UR8 ;  /* 0x0000000a270a72a4 */ /* 0x000fe2000f8e0208 */
[----:B------:R-:W-:Y:S01]  /*6b90*/  @!UP0 UMOV UR4, UR7 ;  /* 0x0000000700048c82 */ /* 0x000fe20008000000 */
[----:B------:R-:W-:Y:S02]  /*6ba0*/  UIADD3 UR7, UPT, UPT, -UR8, URZ, URZ ;  /* 0x000000ff08077290 */ /* 0x000fe4000fffe1ff */
[----:B------:R-:W-:Y:S04]  /*6bb0*/  @!UP0 USHF.R.U32.HI UR4, URZ, UR47, UR4 ;  /* 0x0000002fff048299 */ /* 0x000fe80008011604 */
[----:B------:R-:W-:Y:S04]  /*6bc0*/  @!UP0 USEL UR4, UR5, UR4, !UP2 ;  /* 0x0000000405048287 */ /* 0x000fe8000d000000 */
[----:B------:R-:W-:Y:S02]  /*6bd0*/  @!UP0 UIMAD UR9, UR9, UR10, UR4 ;  /* 0x0000000a090982a4 */ /* 0x000fe4000f8e0204 */
[----:B------:R-:W-:Y:S02]  /*6be0*/  @!UP0 UIADD3 UR10, UPT, UPT, UR11, -UR4, URZ ;  /* 0x800000040b0a8290 */ /* 0x000fe4000fffe0ff */
[----:B------:R-:W-:Y:S02]  /*6bf0*/  UIMAD UR4, UR58, UR7, UR36 ;  /* 0x000000073a0472a4 */ /* 0x000fe4000f8e0224 */
[----:B------:R-:W-:Y:S03]  /*6c00*/  @!UP0 UIMAD UR8, UR10, UR39, UR5 ;  /* 0x000000270a0882a4 */ /* 0x000fe6000f8e0205 */
[----:B------:R-:W-:Y:S02]  /*6c10*/  @!UP0 UMOV UR5, UR9 ;  /* 0x0000000900058c82 */ /* 0x000fe40008000000 */
[----:B------:R-:W-:Y:S02]  /*6c20*/  UIMAD UR37, UR5, UR45, UR6 ;  /* 0x0000002d052572a4 */ /* 0x000fe4000f8e0206 */
[----:B------:R-:W-:Y:S11]  /*6c30*/  UIMAD UR36, UR8, UR58, UR4 ;  /* 0x0000003a082472a4 */ /* 0x000ff6000f8e0204 */
[----:B------:R-:W-:Y:S01]  /*6c40*/  @!UPT UIADD3 URZ, UPT, UPT, URZ, URZ, URZ ;  /* 0x000000fffffff290 */ /* 0x000fe2000fffe0ff */
.L_x_105:
[----:B------:R-:W1:Y:S01]  /*6c50*/  LDCU UR11, c[0x0][0x388] ;  /* 0x00007100ff0b77ac */ /* 0x000e620008000800 */
[----:B------:R-:W-:Y:S01]  /*6c60*/  R2UR UR6, R3 ;  /* 0x00000000030672ca */ /* 0x000fe200000e0000 */
[----:B------:R-:W-:Y:S01]  /*6c70*/  BSSY.RECONVERGENT B6, `(.L_x_106) ;  /* 0x0000074000067945 */ /* 0x000fe20003800200 */
[----:B------:R-:W-:Y:S01]  /*6c80*/  IABS R0, R0 ;  /* 0x0000000000007213 */ /* 0x000fe20000000000 */
[----:B------:R-:W-:Y:S04]  /*6c90*/  USHF.L.U32 UR42, UR21, 0x6, URZ ;  /* 0x00000006152a7899 */ /* 0x000fe800080006ff */
[----:B------:R-:W-:Y:S05]  /*6ca0*/  IMAD.MOV R0, RZ, RZ, -R0 ;  /* 0x000000ffff007224 */ /* 0x000fea00078e0a00 */
[----:B------:R-:W-:Y:S01]  /*6cb0*/  R2UR UR9, R0 ;  /* 0x00000000000972ca */ /* 0x000fe200000e0000 */
[----:B------:R-:W2:Y:S10]  /*6cc0*/  I2F.RP R3, UR6 ;  /* 0x0000000600037d06 */ /* 0x000eb40008209400 */
[----:B--2---:R-:W2:Y:S01]  /*6cd0*/  MUFU.RCP R3, R3 ;  /* 0x0000000300037308 */ /* 0x004ea20000001000 */
[----:B-1----:R-:W-:Y:S05]  /*6ce0*/  IMAD.U32 R4, RZ, RZ, UR11 ;  /* 0x0000000bff047e24 */ /* 0x002fea000f8e00ff */
[----:B------:R-:W-:Y:S04]  /*6cf0*/  IABS R4, R4 ;  /* 0x0000000400047213 */ /* 0x000fe80000000000 */
[----:B------:R-:W1:Y:S01]  /*6d00*/  I2F.RP R6, R4 ;  /* 0x0000000400067306 */ /* 0x000e620000209400 */
[----:B--2---:R-:W-:Y:S09]  /*6d10*/  VIADD R3, R3, 0xffffffe ;  /* 0x0ffffffe03037836 */ /* 0x004ff20000000000 */
[----:B------:R-:W2:Y:S10]  /*6d20*/  F2I.FTZ.U32.TRUNC.NTZ R3, R3 ;  /* 0x0000000300037305 */ /* 0x000eb4000021f000 */
[----:B-1----:R-:W1:Y:S01]  /*6d30*/  MUFU.RCP R6, R6 ;  /* 0x0000000600067308 */ /* 0x002e620000001000 */
[----:B--2---:R-:W-:Y:S01]  /*6d40*/  R2UR UR5, R3 ;  /* 0x00000000030572ca */ /* 0x004fe200000e0000 */
[----:B------:R-:W-:Y:S05]  /*6d50*/  IMAD.U32 R3, RZ, RZ, UR19 ;  /* 0x00000013ff037e24 */ /* 0x000fea000f8e00ff */
[----:B------:R-:W-:Y:S04]  /*6d60*/  IABS R3, R3 ;  /* 0x0000000300037213 */ /* 0x000fe80000000000 */
[----:B------:R-:W-:Y:S01]  /*6d70*/  R2UR UR8, R3 ;  /* 0x00000000030872ca */ /* 0x000fe200000e0000 */
[----:B-1----:R-:W-:Y:S02]  /*6d80*/  VIADD R6, R6, 0xffffffe ;  /* 0x0ffffffe06067836 */ /* 0x002fe40000000000 */
[----:B------:R-:W-:Y:S02]  /*6d90*/  UIADD3 UR4, UPT, UPT, URZ, -UR5, URZ ;  /* 0x80000005ff047290 */ /* 0x000fe4000fffe0ff */
[----:B------:R-:W1:Y:S02]  /*6da0*/  F2I.FTZ.U32.TRUNC.NTZ R7, R6 ;  /* 0x0000000600077305 */ /* 0x000e64000021f000 */
[----:B------:R-:W-:Y:S03]  /*6db0*/  UIMAD UR7, UR4, UR6, URZ ;  /* 0x00000006040772a4 */ /* 0x000fe6000f8e02ff */
[----:B------:R-:W-:Y:S02]  /*6dc0*/  UMOV UR4, URZ ;  /* 0x000000ff00047c82 */ /* 0x000fe40008000000 */
[----:B------:R-:W-:Y:S07]  /*6dd0*/  UIMAD.WIDE.U32 UR4, UR5, UR7, UR4 ;  /* 0x00000007050472a5 */ /* 0x000fee000f8e0004 */
[----:B------:R-:W-:Y:S01]  /*6de0*/  UMOV UR4, UR5 ;  /* 0x0000000500047c82 */ /* 0x000fe20008000000 */
[--C-:B-1----:R-:W-:Y:S01]  /*6df0*/  IMAD.MOV R3, RZ, RZ, -R7.reuse ;  /* 0x000000ffff037224 */ /* 0x102fe200078e0a07 */
[----:B------:R-:W-:Y:S01]  /*6e00*/  UIMAD.WIDE.U32 UR4, UR4, UR8, URZ ;  /* 0x00000008040472a5 */ /* 0x000fe2000f8e00ff */
[----:B------:R-:W-:Y:S02]  /*6e10*/  IMAD.MOV.U32 R6, RZ, RZ, RZ ;  /* 0x000000ffff067224 */ /* 0x000fe400078e00ff */
[----:B------:R-:W-:Y:S04]  /*6e20*/  IMAD R3, R3, R4, RZ ;  /* 0x0000000403037224 */ /* 0x000fe800078e02ff */
[----:B------:R-:W-:Y:S01]  /*6e30*/  UMOV UR43, UR5 ;  /* 0x00000005002b7c82 */ /* 0x000fe20008000000 */
[----:B------:R-:W-:Y:S01]  /*6e40*/  IMAD.HI.U32 R7, R7, R3, R6 ;  /* 0x0000000307077227 */ /* 0x000fe200078e0006 */
[----:B------:R-:W-:Y:S04]  /*6e50*/  UIMAD UR4, UR43, UR9, UR8 ;  /* 0x000000092b0472a4 */ /* 0x000fe8000f8e0208 */
[----:B------:R-:W-:Y:S11]  /*6e60*/  UISETP.GT.U32.AND UP0, UPT, UR6, UR4, UPT ;  /* 0x000000040600728c */ /* 0x000ff6000bf04070 */
[----:B------:R-:W-:Y:S02]  /*6e70*/  @!UP0 UIADD3 UR4, UPT, UPT, UR4, -UR6, URZ ;  /* 0x8000000604048290 */ /* 0x000fe4000fffe0ff */
[----:B------:R-:W-:Y:S02]  /*6e80*/  @!UP0 UIADD3 UR43, UPT, UPT, UR43, 0x1, URZ ;  /* 0x000000012b2b8890 */ /* 0x000fe4000fffe0ff */
[----:B------:R-:W-:Y:S02]  /*6e90*/  UISETP.GE.U32.AND UP2, UPT, UR4, UR6, UPT ;  /* 0x000000060400728c */ /* 0x000fe4000bf46070 */
[----:B------:R-:W-:Y:S02]  /*6ea0*/  ULOP3.LUT UR4, UR19, UR53, URZ, 0x3c, !UPT ;  /* 0x0000003513047292 */ /* 0x000fe4000f8e3cff */
[----:B------:R-:W-:Y:S02]  /*6eb0*/  UISETP.NE.AND UP0, UPT, UR53, URZ, UPT ;  /* 0x000000ff3500728c */ /* 0x000fe4000bf05270 */
[----:B------:R-:W-:Y:S05]  /*6ec0*/  UISETP.GE.AND UP1, UPT, UR4, URZ, UPT ;  /* 0x000000ff0400728c */ /* 0x000fea000bf26270 */
[----:B------:R-:W-:Y:S06]  /*6ed0*/  @UP2 UIADD3 UR43, UPT, UPT, UR43, 0x1, URZ ;  /* 0x000000012b2b2890 */ /* 0x000fec000fffe0ff */
[----:B------:R-:W-:Y:S02]  /*6ee0*/  @!UP1 UIADD3 UR43, UPT, UPT, -UR43, URZ, URZ ;  /* 0x000000ff2b2b9290 */ /* 0x000fe4000fffe1ff */
[----:B------:R-:W-:Y:S02]  /*6ef0*/  UISETP.NE.AND UP1, UPT, UR38, 0x1, UPT ;  /* 0x000000012600788c */ /* 0x000fe4000bf25270 */
[----:B------:R-:W-:Y:S06]  /*6f00*/  @!UP0 ULOP3.LUT UR43, URZ, UR53, URZ, 0x33, !UPT ;  /* 0x00000035ff2b8292 */ /* 0x000fec000f8e33ff */
[----:B------:R-:W-:Y:S03]  /*6f10*/  MOV R0, UR43 ;  /* 0x0000002b00007c02 */ /* 0x000fe60008000f00 */
[----:B------:R-:W1:Y:S01]  /*6f20*/  @!UP1 LDCU.128 UR12, c[0x0][0xb10] ;  /* 0x00016200ff0c97ac */ /* 0x000e620008000c00 */
[----:B------:R-:W-:Y:S05]  /*6f30*/  IABS R0, R0 ;  /* 0x0000000000007213 */ /* 0x000fea0000000000 */
[----:B------:R-:W-:Y:S01]  /*6f40*/  IMAD.HI.U32 R7, R7, R0, RZ ;  /* 0x0000000007077227 */ /* 0x000fe200078e00ff */
[----:B------:R-:W2:Y:S03]  /*6f50*/  @!UP1 LDCU UR10, c[0x0][0xb20] ;  /* 0x00016400ff0a97ac */ /* 0x000ea60008000800 */
[----:B------:R-:W-:Y:S01]  /*6f60*/  IMAD.MOV R3, RZ, RZ, -R7 ;  /* 0x000000ffff037224 */ /* 0x000fe200078e0a07 */
[----:B------:R-:W3:Y:S03]  /*6f70*/  @!UP1 LDCU UR5, c[0x0][0xb0c] ;  /* 0x00016180ff0597ac */ /* 0x000ee60008000800 */
[C---:B------:R-:W-:Y:S01]  /*6f80*/  IMAD R0, R4.reuse, R3, R0 ;  /* 0x0000000304007224 */ /* 0x040fe200078e0200 */
[----:B-1----:R-:W-:Y:S04]  /*6f90*/  UIMAD.WIDE.U32 UR6, UR36, UR15, URZ ;  /* 0x0000000f240672a5 */ /* 0x002fe8000f8e00ff */
[----:B------:R-:W-:Y:S01]  /*6fa0*/  ISETP.GT.U32.AND P1, PT, R4, R0, PT ;  /* 0x000000000400720c */ /* 0x000fe20003f24070 */
[----:B------:R-:W-:Y:S02]  /*6fb0*/  UIMAD.WIDE.U32 UR8, UR37, UR12, URZ ;  /* 0x0000000c250872a5 */ /* 0x000fe4000f8e00ff */
[----:B------:R-:W-:Y:S02]  /*6fc0*/  @!UP1 UISETP.NE.AND UP0, UPT, UR14, 0x1, UPT ;  /* 0x000000010e00988c */ /* 0x000fe4000bf05270 */
[----:B------:R-:W-:Y:S01]  /*6fd0*/  ULOP3.LUT UR8, UR43, UR11, URZ, 0x3c, !UPT ;  /* 0x0000000b2b087292 */ /* 0x000fe2000f8e3cff */
[----:B------:R-:W-:Y:S02]  /*6fe0*/  @!UP1 UMOV UR6, UR7 ;  /* 0x0000000700069c82 */ /* 0x000fe40008000000 */
[----:B------:R-:W-:Y:S01]  /*6ff0*/  @!UP1 UMOV UR4, UR9 ;  /* 0x0000000900049c82 */ /* 0x000fe20008000000 */
[----:B--2---:R-:W-:Y:S02]  /*7000*/  @!UP1 USHF.R.U32.HI UR6, URZ, UR10, UR6 ;  /* 0x0000000aff069299 */ /* 0x004fe40008011606 */
[----:B---3--:R-:W-:Y:S02]  /*7010*/  @!UP1 UISETP.NE.AND UP2, UPT, UR5, 0x1, UPT ;  /* 0x000000010500988c */ /* 0x008fe4000bf45270 */
[----:B------:R-:W-:Y:S01]  /*7020*/  @!UP1 USHF.R.U32.HI UR4, URZ, UR13, UR4 ;  /* 0x0000000dff049299 */ /* 0x000fe20008011604 */
[----:B------:R-:W-:Y:S01]  /*7030*/  @!P1 IMAD.IADD R0, R0, 0x1, -R4 ;  /* 0x0000000100009824 */ /* 0x000fe200078e0a04 */
[----:B------:R-:W-:Y:S01]  /*7040*/  @!UP1 USEL UR6, UR36, UR6, !UP0 ;  /* 0x0000000624069287 */ /* 0x000fe2000c000000 */
[----:B------:R-:W-:Y:S01]  /*7050*/  @!P1 IADD3 R7, PT, PT, R7, 0x1, RZ ;  /* 0x0000000107079810 */ /* 0x000fe20007ffe0ff */
[----:B------:R-:W-:Y:S02]  /*7060*/  @!UP1 USEL UR7, UR37, UR4, !UP2 ;  /* 0x0000000425079287 */ /* 0x000fe4000d000000 */
[----:B------:R-:W-:Y:S01]  /*7070*/  UISETP.GE.AND UP0, UPT, UR8, URZ, UPT ;  /* 0x000000ff0800728c */ /* 0x000fe2000bf06270 */
[----:B------:R-:W-:Y:S01]  /*7080*/  ISETP.GE.U32.AND P2, PT, R0, R4, PT ;  /* 0x000000040000720c */ /* 0x000fe20003f46070 */
[----:B------:R-:W-:Y:S01]  /*7090*/  UISETP.NE.AND UP2, UPT, UR11, URZ, UPT ;  /* 0x000000ff0b00728c */ /* 0x000fe2000bf45270 */
[----:B------:R-:W-:Y:S01]  /*70a0*/  @P0 SHF.R.U32.HI R0, RZ, 0x10, R45 ;  /* 0x00000010ff000819 */ /* 0x000fe2000001162d */
[----:B------:R-:W-:Y:S02]  /*70b0*/  @!UP1 UIADD3 UR4, UPT, UPT, -UR7, UR6, URZ ;  /* 0x0000000607049290 */ /* 0x000fe4000fffe1ff */
[----:B------:R-:W-:Y:S01]  /*70c0*/  @!UP1 UIADD3 UR6, UPT, UPT, UR7, -UR6, URZ ;  /* 0x8000000607069290 */ /* 0x000fe2000fffe0ff */
[----:B------:R-:W-:Y:S01]  /*70d0*/  @P0 R2UR UR63, R0 ;  /* 0x00000000003f02ca */ /* 0x000fe200000e0000 */
[----:B------:R-:W-:Y:S01]  /*70e0*/  @!UP1 UIMAD UR37, UR4, UR5, UR37 ;  /* 0x00000005042592a4 */ /* 0x000fe2000f8e0225 */
[----:B------:R-:W-:Y:S01]  /*70f0*/  LOP3.LUT P0, RZ, R54, 0x90, RZ, 0xc0, !PT ;  /* 0x0000009036ff7812 */ /* 0x000fe2000780c0ff */
[----:B------:R-:W-:Y:S02]  /*7100*/  UIADD3 UR4, UPT, UPT, -UR43, URZ, URZ ;  /* 0x000000ff2b047290 */ /* 0x000fe4000fffe1ff */
[----:B------:R-:W-:Y:S02]  /*7110*/  @!UP1 UIMAD UR36, UR6, UR14, UR36 ;  /* 0x0000000e062492a4 */ /* 0x000fe4000f8e0224 */
[----:B------:R-:W-:Y:S01]  /*7120*/  UIMAD UR5, UR53, UR4, UR19 ;  /* 0x00000004350572a4 */ /* 0x000fe2000f8e0213 */
[----:B------:R-:W-:Y:S03]  /*7130*/  @P2 VIADD R7, R7, 0x1 ;  /* 0x0000000107072836 */ /* 0x000fe60000000000 */
[----:B------:R-:W-:Y:S02]  /*7140*/  USHF.L.U32 UR50, UR5, 0x7, URZ ;  /* 0x0000000705327899 */ /* 0x000fe400080006ff */
[----:B------:R-:W-:Y:S11]  /*7150*/  R2UR UR44, R7 ;  /* 0x00000000072c72ca */ /* 0x000ff600000e0000 */
[----:B------:R-:W-:Y:S02]  /*7160*/  @!UPT UIADD3 URZ, UPT, UPT, URZ, URZ, URZ ;  /* 0x000000fffffff290 */ /* 0x000fe4000fffe0ff */
[----:B------:R-:W-:Y:S02]  /*7170*/  @!UP0 UIADD3 UR44, UPT, UPT, -UR44, URZ, URZ ;  /* 0x000000ff2c2c8290 */ /* 0x000fe4000fffe1ff */
[----:B------:R-:W-:Y:S04]  /*7180*/  @!UP2 ULOP3.LUT UR44, URZ, UR11, URZ, 0x33, !UPT ;  /* 0x0000000bff2ca292 */ /* 0x000fe8000f8e33ff */
[----:B------:R-:W-:Y:S04]  /*7190*/  UIADD3 UR4, UPT, UPT, -UR44, URZ, URZ ;  /* 0x000000ff2c047290 */ /* 0x000fe8000fffe1ff */
[----:B------:R-:W-:Y:S01]  /*71a0*/  UIMAD UR43, UR11, UR4, UR43 ;  /* 0x000000040b2b72a4 */ /* 0x000fe2000f8e022b */
[----:B------:R-:W-:Y:S11]  /*71b0*/  @!P0 BRA `(.L_x_107) ;  /* 0x00000000007c8947 */ /* 0x000ff60003800000 */
[----:B------:R-:W1:Y:S01]  /*71c0*/  LDCU.64 UR8, c[0x4][0x80] ;  /* 0x01001000ff0877ac */ /* 0x000e620008000a00 */
[----:B------:R-:W-:Y:S01]  /*71d0*/  MOV R16, 0x0 ;  /* 0x0000000000107802 */ /* 0x000fe20000000f00 */
[----:B------:R-:W-:Y:S02]  /*71e0*/  HFMA2 R12, -RZ, RZ, 0, 5.9604644775390625e-08 ;  /* 0x00000001ff0c7431 */ /* 0x000fe400000001ff */
[----:B------:R-:W-:Y:S01]  /*71f0*/  IMAD.MOV.U32 R8, RZ, RZ, 0x70 ;  /* 0x00000070ff087424 */ /* 0x000fe200078e00ff */
[----:B------:R2:W3:Y:S01]  /*7200*/  LDC.64 R14, c[0x4][R16] ;  /* 0x01000000100e7b82 */ /* 0x0004e20000000a00 */
[----:B------:R-:W4:Y:S01]  /*7210*/  LDCU.64 UR6, c[0x4][0x88] ;  /* 0x01001100ff0677ac */ /* 0x000f220008000a00 */
[----:B------:R-:W-:Y:S01]  /*7220*/  IMAD.MOV.U32 R13, RZ, RZ, RZ ;  /* 0x000000ffff0d7224 */ /* 0x000fe200078e00ff */
[----:B------:R-:W2:Y:S01]  /*7230*/  LDCU.64 UR4, c[0x4][0x8] ;  /* 0x01000100ff0477ac */ /* 0x000ea20008000a00 */
[----:B-1----:R-:W-:Y:S01]  /*7240*/  MOV R5, UR9 ;  /* 0x0000000900057c02 */ /* 0x002fe20008000f00 */
[----:B------:R-:W-:Y:S01]  /*7250*/  IMAD.U32 R4, RZ, RZ, UR8 ;  /* 0x00000008ff047e24 */ /* 0x000fe2000f8e00ff */
[----:B----4-:R-:W-:Y:S01]  /*7260*/  MOV R7, UR7 ;  /* 0x0000000700077c02 */ /* 0x010fe20008000f00 */
[----:B------:R-:W-:Y:S01]  /*7270*/  IMAD.U32 R6, RZ, RZ, UR6 ;  /* 0x00000006ff067e24 */ /* 0x000fe2000f8e00ff */
[----:B--2---:R-:W-:Y:S01]  /*7280*/  MOV R11, UR5 ;  /* 0x00000005000b7c02 */ /* 0x004fe20008000f00 */
[----:B------:R-:W-:Y:S02]  /*7290*/  IMAD.U32 R10, RZ, RZ, UR4 ;  /* 0x00000004ff0a7e24 */ /* 0x000fe4000f8e00ff */
[----:B------:R-:W-:Y:S07]  /*72a0*/  LEPC R20, `(.L_x_108) ;  /* 0x000000001014794e */ /* 0x000fee0000000000 */
[----:B---3-5:R-:W-:Y:S05]  /*72b0*/  CALL.ABS.NOINC R14 ;  /* 0x000000000e007343 */ /* 0x028fea0003c00000 */
.L_x_108:
[----:B------:R-:W1:Y:S01]  /*72c0*/  LDCU.64 UR8, c[0x4][0x80] ;  /* 0x01001000ff0877ac */ /* 0x000e620008000a00 */
[----:B------:R-:W2:Y:S01]  /*72d0*/  LDC.64 R16, c[0x4][R16] ;  /* 0x0100000010107b82 */ /* 0x000ea20000000a00 */
[----:B------:R-:W-:Y:S02]  /*72e0*/  HFMA2 R12, -RZ, RZ, 0, 5.9604644775390625e-08 ;  /* 0x00000001ff0c7431 */ /* 0x000fe400000001ff */
[----:B------:R-:W-:Y:S02]  /*72f0*/  IMAD.MOV.U32 R8, RZ, RZ, 0x70 ;  /* 0x00000070ff087424 */ /* 0x000fe400078e00ff */
[----:B------:R-:W-:Y:S01]  /*7300*/  IMAD.MOV.U32 R13, RZ, RZ, RZ ;  /* 0x000000ffff0d7224 */ /* 0x000fe200078e00ff */
[----:B------:R-:W3:Y:S01]  /*7310*/  LDCU.64 UR6, c[0x4][0x88] ;  /* 0x01001100ff0677ac */ /* 0x000ee20008000a00 */
[----:B------:R-:W4:Y:S01]  /*7320*/  LDCU.64 UR4, c[0x4][0x8] ;  /* 0x01000100ff0477ac */ /* 0x000f220008000a00 */
[----:B-1----:R-:W-:Y:S02]  /*7330*/  MOV R4, UR8 ;  /* 0x0000000800047c02 */ /* 0x002fe40008000f00 */
[----:B------:R-:W-:Y:S02]  /*7340*/  MOV R5, UR9 ;  /* 0x0000000900057c02 */ /* 0x000fe40008000f00 */
[----:B---3--:R-:W-:Y:S01]  /*7350*/  MOV R7, UR7 ;  /* 0x0000000700077c02 */ /* 0x008fe20008000f00 */
[----:B------:R-:W-:Y:S01]  /*7360*/  IMAD.U32 R6, RZ, RZ, UR6 ;  /* 0x00000006ff067e24 */ /* 0x000fe2000f8e00ff */
[----:B----4-:R-:W-:Y:S01]  /*7370*/  MOV R11, UR5 ;  /* 0x00000005000b7c02 */ /* 0x010fe20008000f00 */
[----:B------:R-:W-:Y:S02]  /*7380*/  IMAD.U32 R10, RZ, RZ, UR4 ;  /* 0x00000004ff0a7e24 */ /* 0x000fe4000f8e00ff */
[----:B------:R-:W-:Y:S07]  /*7390*/  LEPC R20, `(.L_x_107) ;  /* 0x000000001014794e */ /* 0x000fee0000000000 */
[----:B--2---:R-:W-:Y:S05]  /*73a0*/  CALL.ABS.NOINC R16 ;  /* 0x0000000010007343 */ /* 0x004fea0003c00000 */
.L_x_107:
[----:B------:R-:W-:Y:S05]  /*73b0*/  BSYNC.RECONVERGENT B6 ;  /* 0x0000000000067941 */ /* 0x000fea0003800200 */
.L_x_106:
[----:B------:R-:W-:Y:S02]  /*73c0*/  R2UR UR6, R53 ;  /* 0x00000000350672ca */ /* 0x000fe400000e0000 */
[----:B------:R-:W-:Y:S02]  /*73d0*/  R2UR UR5, R61 ;  /* 0x000000003d0572ca */ /* 0x000fe400000e0000 */
[----:B------:R-:W-:Y:S02]  /*73e0*/  R2UR UR4, R60 ;  /* 0x000000003c0472ca */ /* 0x000fe400000e0000 */
[----:B------:R-:W-:Y:S02]  /*73f0*/  ISETP.NE.U32.AND P3, PT, R42, RZ, PT ;  /* 0x000000ff2a00720c */ /* 0x000fe40003f65070 */
[----:B------:R-:W-:Y:S02]  /*7400*/  ISETP.NE.U32.AND P2, PT, RZ, UR60, PT ;  /* 0x0000003cff007c0c */ /* 0x000fe4000bf45070 */
[----:B------:R-:W-:Y:S02]  /*7410*/  ISETP.NE.AND.EX P3, PT, R43, RZ, PT, P3 ;  /* 0x000000ff2b00720c */ /* 0x000fe40003f65330 */
[----:B------:R-:W-:Y:S01]  /*7420*/  ISETP.NE.AND.EX P2, PT, RZ, UR61, PT, P2 ;  /* 0x0000003dff007c0c */ /* 0x000fe2000bf45320 */
[----:B------:R-:W-:Y:S02]  /*7430*/  UISETP.NE.AND UP2, UPT, UR6, URZ, UPT ;  /* 0x000000ff0600728c */ /* 0x000fe4000bf45270 */
[----:B------:R-:W-:Y:S04]  /*7440*/  UISETP.NE.U32.AND UP0, UPT, UR5, URZ, UPT ;  /* 0x000000ff0500728c */ /* 0x000fe8000bf05070 */
[----:B------:R-:W-:Y:S01]  /*7450*/  UISETP.NE.AND.EX UP1, UPT, UR4, URZ, UPT, UP0 ;  /* 0x000000ff0400728c */ /* 0x000fe2000bf25300 */
[----:B------:R-:W-:Y:S01]  /*7460*/  PLOP3.LUT P4, PT, PT, PT, UP2, 0x80, 0x8 ;  /* 0x000000000008781c */ /* 0x000fe20003f8f028 */
[----:B------:R-:W-:Y:S03]  /*7470*/  UPLOP3.LUT UP0, UPT, UPT, UPT, UPT, 0x40, 0x4 ;  /* 0x000000000004789c */ /* 0x000fe60003f0e870 */
[----:B------:R-:W-:Y:S01]  /*7480*/  P2R R65, PR, RZ, 0x10 ;  /* 0x00000010ff417803 */ /* 0x000fe20000000000 */
[----:B------:R-:W-:Y:S06]  /*7490*/  @UP2 UPLOP3.LUT UP0, UPT, UPT, UPT, UP1, 0x80, 0x8 ;  /* 0x000000000008289c */ /* 0x000fec0003f0f010 */
[----:B------:R-:W-:Y:S01]  /*74a0*/  PLOP3.LUT P0, PT, PT, PT, UP0, 0x80, 0x8 ;  /* 0x000000000008781c */ /* 0x000fe20003f0f008 */
[----:B------:R-:W-:Y:S01]  /*74b0*/  @!UPT UIADD3 URZ, UPT, UPT, URZ, URZ, URZ ;  /* 0x000000fffffff290 */ /* 0x000fe2000fffe0ff */
[----:B------:R-:W-:Y:S11]  /*74c0*/  BRA.U !UP1, `(.L_x_109) ;  /* 0x0000000109407547 */ /* 0x000ff6000b800000 */
[----:B------:R-:W-:Y:S01]  /*74d0*/  UISETP.NE.U32.AND UP0, UPT, UR60, URZ, UPT ;  /* 0x000000ff3c00728c */ /* 0x000fe2000bf05070 */
[----:B------:R-:W-:Y:S01]  /*74e0*/  R2UR UR6, R61 ;  /* 0x000000003d0672ca */ /* 0x000fe200000e0000 */
[----:B------:R-:W1:Y:S01]  /*74f0*/  LDCU.64 UR8, c[0x0][0x358] ;  /* 0x00006b00ff0877ac */ /* 0x000e620008000a00 */
[----:B------:R-:W-:Y:S02]  /*7500*/  HFMA2 R49, -RZ, RZ, 0, 5.9604644775390625e-08 ;  /* 0x00000001ff317431 */ /* 0x000fe400000001ff */
[----:B------:R-:W-:Y:S01]  /*7510*/  IMAD.MOV.U32 R0, RZ, RZ, 0x1 ;  /* 0x00000001ff007424 */ /* 0x000fe200078e00ff */
[----:B------:R-:W-:Y:S06]  /*7520*/  UISETP.NE.AND.EX UP0, UPT, UR61, URZ, UPT, UP0 ;  /* 0x000000ff3d00728c */ /* 0x000fec000bf05300 */
[----:B------:R-:W-:Y:S05]  /*7530*/  PLOP3.LUT P1, PT, PT, PT, UP0, 0x80, 0x8 ;  /* 0x000000000008781c */ /* 0x000fea0003f2f008 */
[----:B------:R-:W2:Y:S01]  /*7540*/  @UP0 LDCU.64 UR4, c[0x0][0x888] ;  /* 0x00011100ff0407ac */ /* 0x000ea20008000a00 */
[----:B------:R-:W-:Y:S07]  /*7550*/  @UP0 UIMAD UR6, UR51, UR6, URZ ;  /* 0x00000006330602a4 */ /* 0x000fee000f8e02ff */
[----:B------:R-:W-:Y:S01]  /*7560*/  @!P1 PRMT R49, R0, 0x7610, R49 ;  /* 0x0000761000319816 */ /* 0x000fe20000000031 */
[----:B--2---:R-:W-:Y:S06]  /*7570*/  @UP0 UIMAD.WIDE UR4, UR6, 0x4, UR4 ;  /* 0x00000004060408a5 */ /* 0x004fec000f8e0204 */
[----:B-----5:R-:W-:Y:S02]  /*7580*/  IMAD.U32 R26, RZ, RZ, UR4 ;  /* 0x00000004ff1a7e24 */ /* 0x020fe4000f8e00ff */
[----:B------:R-:W-:Y:S03]  /*7590*/  IMAD.U32 R27, RZ, RZ, UR5 ;  /* 0x00000005ff1b7e24 */ /* 0x000fe6000f8e00ff */
[----:B------:R-:W2:Y:S02]  /*75a0*/  @!UP0 LDCU UR4, c[0x0][0x880] ;  /* 0x00011000ff0487ac */ /* 0x000ea40008000800 */
[----:B-1----:R1:W5:Y:S02]  /*75b0*/  @P1 LDG.E R26, desc[UR8][R26.64] ;  /* 0x000000081a1a1981 */ /* 0x002364000c1e1900 */
[----:B-12---:R-:W-:Y:S02]  /*75c0*/  @!P1 MOV R26, UR4 ;  /* 0x00000004001a9c02 */ /* 0x006fe40008000f00 */
.L_x_109:
[----:B------:R-:W-:Y:S05]  /*75d0*/  @!P3 BRA `(.L_x_110) ;  /* 0x000000000024b947 */ /* 0x000fea0003800000 */
[----:B------:R-:W-:Y:S01]  /*75e0*/  ISETP.NE.U32.AND P1, PT, R40, RZ, PT ;  /* 0x000000ff2800720c */ /* 0x000fe20003f25070 */
[----:B------:R-:W1:Y:S03]  /*75f0*/  LDCU.64 UR4, c[0x0][0x358] ;  /* 0x00006b00ff0477ac */ /* 0x000e660008000a00 */
[----:B------:R-:W-:Y:S11]  /*7600*/  ISETP.NE.AND.EX P1, PT, R41, RZ, PT, P1 ;  /* 0x000000ff2900720c */ /* 0x000ff60003f25310 */
[----:B------:R-:W-:Y:S02]  /*7610*/  @!UPT UIADD3 URZ, UPT, UPT, URZ, URZ, URZ ;  /* 0x000000fffffff290 */ /* 0x000fe4000fffe0ff */
[----:B------:R-:W2:Y:S01]  /*7620*/  @P1 LDC.64 R4, c[0x0][0x8a8] ;  /* 0x00022a00ff041b82 */ /* 0x000ea20000000a00 */
[----:B------:R-:W-:Y:S04]  /*7630*/  @P1 IMAD R0, R42, UR51, RZ ;  /* 0x000000332a001c24 */ /* 0x000fe8000f8e02ff */
[----:B--2---:R-:W-:Y:S05]  /*7640*/  @P1 IMAD.WIDE R4, R0, 0x4, R4 ;  /* 0x0000000400041825 */ /* 0x004fea00078e0204 */
[----:B-1---5:R1:W5:Y:S02]  /*7650*/  @P1 LDG.E R24, desc[UR4][R4.64] ;  /* 0x0000000404181981 */ /* 0x022364000c1e1900 */
[----:B-1----:R-:W2:Y:S02]  /*7660*/  @!P1 LDC R24, c[0x0][0x8a0] ;  /* 0x00022800ff189b82 */ /* 0x002ea40000000800 */
.L_x_110:
[----:B-----5:R-:W-:Y:S01]  /*7670*/  FSETP.NEU.AND P1, PT, R26, RZ, PT ;  /* 0x000000ff1a00720b */ /* 0x020fe20003f2d000 */
[----:B------:R-:W-:Y:S01]  /*7680*/  IMAD.SHL.U32 R66, R58, 0x2, RZ ;  /* 0x000000023a427824 */ /* 0x000fe200078e00ff */
[----:B------:R-:W-:Y:S01]  /*7690*/  SEL R3, RZ, 0xffffffff, P2 ;  /* 0xffffffffff037807 */ /* 0x000fe20001000000 */
[----:B------:R-:W-:Y:S01]  /*76a0*/  BSSY B1, `(.L_x_111) ;  /* 0x0000030000017945 */ /* 0x000fe20003800000 */
[----:B------:R-:W-:Y:S01]  /*76b0*/  @P4 LOP3.LUT P2, RZ, R49, 0xff, RZ, 0xc0, !PT ;  /* 0x000000ff31ff4812 */ /* 0x000fe2000784c0ff */
[----:B------:R-:W-:Y:S01]  /*76c0*/  IMAD.MOV.U32 R68, RZ, RZ, 0x1 ;  /* 0x00000001ff447424 */ /* 0x000fe200078e00ff */
[----:B------:R-:W-:Y:S01]  /*76d0*/  @P4 SEL R64, RZ, 0xffffffff, P1 ;  /* 0xffffffffff404807 */ /* 0x000fe20000800000 */
[----:B------:R-:W-:Y:S01]  /*76e0*/  IMAD.IADD R25, R23, 0x1, R2 ;  /* 0x0000000117197824 */ /* 0x000fe200078e0202 */
[----:B------:R-:W-:Y:S01]  /*76f0*/  LOP3.LUT R57, R57, 0x1, RZ, 0x3c, !PT ;  /* 0x0000000139397812 */ /* 0x000fe200078e3cff */
[----:B------:R-:W-:Y:S01]  /*7700*/  IMAD.MOV.U32 R27, RZ, RZ, RZ ;  /* 0x000000ffff1b7224 */ /* 0x000fe200078e00ff */
[----:B------:R-:W-:Y:S02]  /*7710*/  @P0 SEL R64, R3, R64, !P2 ;  /* 0x0000004003400207 */ /* 0x000fe40005000000 */
[----:B------:R-:W-:Y:S02]  /*7720*/  CS2R R38, SRZ ;  /* 0x0000000000267805 */ /* 0x000fe4000001ff00 */
[----:B------:R-:W-:Y:S02]  /*7730*/  LEA R62, R22, UR49, 0x3 ;  /* 0x00000031163e7c11 */ /* 0x000fe4000f8e18ff */
[----:B------:R-:W-:Y:S02]  /*7740*/  CS2R R36, SRZ ;  /* 0x0000000000247805 */ /* 0x000fe4000001ff00 */
[----:B------:R-:W-:Y:S02]  /*7750*/  @P4 LOP3.LUT R64, R64, 0x1, RZ, 0xc0, !PT ;  /* 0x0000000140404812 */ /* 0x000fe400078ec0ff */
[----:B------:R-:W-:Y:S02]  /*7760*/  CS2R R30, SRZ ;  /* 0x00000000001e7805 */ /* 0x000fe4000001ff00 */
[----:B------:R-:W-:Y:S02]  /*7770*/  PLOP3.LUT P0, PT, PT, PT, UP1, 0x80, 0x8 ;  /* 0x000000000008781c */ /* 0x000fe40003f0f018 */
[----:B------:R-:W-:Y:S02]  /*7780*/  CS2R R28, SRZ ;  /* 0x00000000001c7805 */ /* 0x000fe4000001ff00 */
[----:B------:R-:W-:Y:S01]  /*7790*/  ISETP.NE.U32.OR P5, PT, R64, 0x1, !P4 ;  /* 0x000000014000780c */ /* 0x000fe200067a5470 */
[----:B------:R-:W-:Y:S01]  /*77a0*/  VIADD R67, R66, UR49 ;  /* 0x0000003142437c36 */ /* 0x000fe20008000000 */
[----:B------:R-:W-:Y:S02]  /*77b0*/  LOP3.LUT P2, R63, R49, 0xff, RZ, 0xc0, !PT ;  /* 0x000000ff313f7812 */ /* 0x000fe4000784c0ff */
[----:B------:R-:W-:Y:S05]  /*77c0*/  SEL R69, RZ, 0xffffffff, P1 ;  /* 0xffffffffff457807 */ /* 0x000fea0000800000 */
[----:B------:R-:W-:Y:S04]  /*77d0*/  @P0 SEL R69, R3, R69, !P2 ;  /* 0x0000004503450207 */ /* 0x000fe80005000000 */
[----:B------:R-:W-:Y:S02]  /*77e0*/  @P5 SHF.L.U32 R0, R57, 0x1f, RZ ;  /* 0x0000001f39005819 */ /* 0x000fe400000006ff */
[----:B------:R-:W-:Y:S02]  /*77f0*/  LOP3.LUT R69, R69, 0x1, RZ, 0xc0, !PT ;  /* 0x0000000145457812 */ /* 0x000fe400078ec0ff */
[----:B------:R1:W3:Y:S02]  /*7800*/  @P5 SYNCS.PHASECHK.TRANS64.TRYWAIT P4, [UR49+0xd0], R0 ;  /* 0x0000d000ff0055a7 */ /* 0x0002e40008081131 */
[----:B-1----:R-:W-:Y:S04]  /*7810*/  SHF.L.U32 R0, R56, 0x1f, RZ ;  /* 0x0000001f38007819 */ /* 0x002fe800000006ff */
[----:B------:R1:W4:Y:S01]  /*7820*/  SYNCS.PHASECHK.TRANS64.TRYWAIT P3, [R62+URZ+0x130], R0 ;  /* 0x000130003e0075a7 */ /* 0x00032200080611ff */
[----:B---3--:R-:W-:Y:S01]  /*7830*/  @P5 SEL R68, RZ, 0x1, !P4 ;  /* 0x00000001ff445807 */ /* 0x008fe20006000000 */
[----:B-1----:R-:W-:Y:S06]  /*7840*/  @!P5 BRA `(.L_x_112) ;  /* 0x000000000054d947 */ /* 0x002fec0003800000 */
[----:B------:R-:W-:Y:S01]  /*7850*/  ISETP.NE.U32.AND P0, PT, R69, 0x1, PT ;  /* 0x000000014500780c */ /* 0x000fe20003f05070 */
[C---:B------:R-:W-:Y:S01]  /*7860*/  VIADD R2, R67.reuse, 0x200 ;  /* 0x0000020043027836 */ /* 0x040fe20000000000 */
[----:B------:R-:W-:Y:S01]  /*7870*/  LOP3.LUT P1, RZ, R48, 0x40, RZ, 0xc0, !PT ;  /* 0x0000004030ff7812 */ /* 0x000fe2000782c0ff */
[----:B------:R-:W-:Y:S01]  /*7880*/  BSSY B0, `(.L_x_113) ;  /* 0x000000e000007945 */ /* 0x000fe20003800000 */
[----:B------:R-:W-:Y:S01]  /*7890*/  PLOP3.LUT P2, PT, PT, PT, PT, 0x8, 0x80 ;  /* 0x000000000080781c */ /* 0x000fe20003f4e170 */
[----:B------:R-:W-:Y:S01]  /*78a0*/  IMAD.MOV.U32 R39, RZ, RZ, RZ ;  /* 0x000000ffff277224 */ /* 0x000fe200078e00ff */
[----:B------:R-:W-:Y:S02]  /*78b0*/  CS2R R36, SRZ ;  /* 0x0000000000247805 */ /* 0x000fe4000001ff00 */
[----:B------:R-:W-:Y:S02]  /*78c0*/  CS2R R30, SRZ ;  /* 0x00000000001e7805 */ /* 0x000fe4000001ff00 */
[----:B------:R-:W-:Y:S03]  /*78d0*/  CS2R R28, SRZ ;  /* 0x00000000001c7805 */ /* 0x000fe6000001ff00 */
[----:B------:R-:W-:Y:S01]  /*78e0*/  @P0 PLOP3.LUT P2, PT, P1, PT, PT, 0x80, 0x8 ;  /* 0x000000000008081c */ /* 0x000fe20000f4f070 */
[----:B------:R-:W-:Y:S01]  /*78f0*/  @P0 VIADD R4, R67, 0x210 ;  /* 0x0000021043040836 */ /* 0x000fe20000000000 */
[----:B------:R-:W-:Y:S11]  /*7900*/  ISETP.NE.AND P1, PT, R68, RZ, PT ;  /* 0x000000ff4400720c */ /* 0x000ff60003f25270 */
[----:B------:R-:W-:Y:S02]  /*7910*/  @P2 VIADD R4, R2, 0xfffffff0 ;  /* 0xfffffff002042836 */ /* 0x000fe40000000000 */
[----:B------:R-:W-:Y:S05]  /*7920*/  @P1 BRA `(.L_x_114) ;  /* 0x00000000000c1947 */ /* 0x000fea0003800000 */
[----:B------:R-:W-:Y:S04]  /*7930*/  SHF.L.U32 R3, R57, 0x1f, RZ ;  /* 0x0000001f39037819 */ /* 0x000fe800000006ff */
[----:B------:R-:W1:Y:S02]  /*7940*/  SYNCS.PHASECHK.TRANS64.TRYWAIT P1, [UR49+0xd0], R3 ;  /* 0x0000d003ff0075a7 */ /* 0x000e640008021131 */
[----:B-1----:R-:W-:Y:S05]  /*7950*/  @!P1 BRA `(.L_x_115) ;  /* 0x0000003000a09947 */ /* 0x002fea0003800000 */
.L_x_114:
[----:B------:R-:W-:Y:S05]  /*7960*/  BSYNC B0 ;  /* 0x0000000000007941 */ /* 0x000fea0003800000 */
.L_x_113:
[----:B------:R3:W1:Y:S01]  /*7970*/  @P0 LDS.128 R36, [R4] ;  /* 0x0000000004240984 */ /* 0x0006620000000c00 */
[----:B------:R-:W-:Y:S03]  /*7980*/  HFMA2 R27, -RZ, RZ, 0, 5.9604644775390625e-08 ;  /* 0x00000001ff1b7431 */ /* 0x000fe600000001ff */
[----:B------:R3:W1:Y:S02]  /*7990*/  @P0 LDS.128 R28, [R66+UR49+0x200] ;  /* 0x00020031421c0984 */ /* 0x0006640008000c00 */
.L_x_112:
[----:B------:R-:W-:Y:S05]  /*79a0*/  BSYNC B1 ;  /* 0x0000000000017941 */ /* 0x000fea0003800000 */
.L_x_111:
[----:B-1----:R-:W-:Y:S04]  /*79b0*/  SHF.R.U32.HI R2, RZ, 0x15, R25 ;  /* 0x00000015ff027819 */ /* 0x002fe80000011619 */
[----:B------:R-:W-:Y:S01]  /*79c0*/  LOP3.LUT P0, RZ, R2, 0x3, R50, 0x48, !PT ;  /* 0x0000000302ff7812 */ /* 0x000fe20007804832 */
[----:B------:R-:W-:Y:S01]  /*79d0*/  @!UPT UIADD3 URZ, UPT, UPT, URZ, URZ, URZ ;  /* 0x000000fffffff290 */ /* 0x000fe2000fffe0ff */
[----:B----4-:R-:W-:Y:S11]  /*79e0*/  @P3 BRA `(.L_x_116) ;  /* 0x0000000000083947 */ /* 0x010ff60003800000 */
[----:B------:R-:W1:Y:S02]  /*79f0*/  SYNCS.PHASECHK.TRANS64.TRYWAIT P1, [R62+URZ+0x130], R0 ;  /* 0x000130003e0075a7 */ /* 0x000e6400080211ff */
[----:B-1----:R-:W-:Y:S05]  /*7a00*/  @!P1 BRA `(.L_x_117) ;  /* 0x00000030008c9947 */ /* 0x002fea0003800000 */
.L_x_116:
[----:B------:R-:W-:Y:S05]  /*7a10*/  @!P0 BRA `(.L_x_118) ;  /* 0x0000000000408947 */ /* 0x000fea0003800000 */
[----:B------:R-:W4:Y:S01]  /*7a20*/  LDCU.64 UR8, c[0x4][0x70] ;  /* 0x01000e00ff0877ac */ /* 0x000f220008000a00 */
[----:B------:R-:W-:Y:S01]  /*7a30*/  MOV R3, 0x0 ;  /* 0x0000000000037802 */ /* 0x000fe20000000f00 */
[----:B------:R-:W-:Y:S02]  /*7a40*/  HFMA2 R12, -RZ, RZ, 0, 5.9604644775390625e-08 ;  /* 0x00000001ff0c7431 */ /* 0x000fe400000001ff */
[----:B------:R-:W-:Y:S02]  /*7a50*/  IMAD.MOV.U32 R8, RZ, RZ, 0x192 ;  /* 0x00000192ff087424 */ /* 0x000fe400078e00ff */
[----:B------:R-:W-:Y:S01]  /*7a60*/  IMAD.MOV.U32 R13, RZ, RZ, RZ ;  /* 0x000000ffff0d7224 */ /* 0x000fe200078e00ff */
[----:B------:R-:W5:Y:S01]  /*7a70*/  LDCU.64 UR6, c[0x4][0x78] ;  /* 0x01000f00ff0677ac */ /* 0x000f620008000a00 */
[----:B------:R-:W1:Y:S01]  /*7a80*/  LDC.64 R2, c[0x4][R3] ;  /* 0x0100000003027b82 */ /* 0x000e620000000a00 */
[----:B------:R-:W2:Y:S01]  /*7a90*/  LDCU.64 UR4, c[0x4][0x10] ;  /* 0x01000200ff0477ac */ /* 0x000ea20008000a00 */
[----:B----4-:R-:W-:Y:S01]  /*7aa0*/  MOV R5, UR9 ;  /* 0x0000000900057c02 */ /* 0x010fe20008000f00 */
[----:B---3--:R-:W-:Y:S01]  /*7ab0*/  IMAD.U32 R4, RZ, RZ, UR8 ;  /* 0x00000008ff047e24 */ /* 0x008fe2000f8e00ff */
[----:B-----5:R-:W-:Y:S01]  /*7ac0*/  MOV R7, UR7 ;  /* 0x0000000700077c02 */ /* 0x020fe20008000f00 */
[----:B------:R-:W-:Y:S01]  /*7ad0*/  IMAD.U32 R6, RZ, RZ, UR6 ;  /* 0x00000006ff067e24 */ /* 0x000fe2000f8e00ff */
[----:B--2---:R-:W-:Y:S01]  /*7ae0*/  MOV R11, UR5 ;  /* 0x00000005000b7c02 */ /* 0x004fe20008000f00 */
[----:B------:R-:W-:Y:S02]  /*7af0*/  IMAD.U32 R10, RZ, RZ, UR4 ;  /* 0x00000004ff0a7e24 */ /* 0x000fe4000f8e00ff */
[----:B------:R-:W-:Y:S07]  /*7b00*/  LEPC R20, `(.L_x_118) ;  /* 0x000000001014794e */ /* 0x000fee0000000000 */
[----:B-1----:R-:W-:Y:S05]  /*7b10*/  CALL.ABS.NOINC R2 ;  /* 0x0000000002007343 */ /* 0x002fea0003c00000 */
.L_x_118:
[----:B------:R-:W-:Y:S05]  /*7b20*/  WARPSYNC.ALL ;  /* 0x0000000000007948 */ /* 0x000fea0003800000 */
[----:B------:R-:W-:Y:S01]  /*7b30*/  R2UR UR4, R25 ;  /* 0x00000000190472ca */ /* 0x000fe200000e0000 */
[--C-:B------:R-:W-:Y:S01]  /*7b40*/  HADD2.F32 R3, -RZ, R28.reuse.H0_H0 ;  /* 0x2000001cff037230 */ /* 0x100fe20000004100 */
[----:B------:R-:W-:Y:S01]  /*7b50*/  LOP3.LUT P0, RZ, R48, 0x40, RZ, 0xc0, !PT ;  /* 0x0000004030ff7812 */ /* 0x000fe2000780c0ff */
[--C-:B------:R-:W-:Y:S01]  /*7b60*/  HADD2.F32 R20, -RZ, R29.reuse.H0_H0 ;  /* 0x2000001dff147230 */ /* 0x100fe20000004100 */
[----:B------:R-:W-:Y:S01]  /*7b70*/  MOV R71, 0x10 ;  /* 0x0000001000477802 */ /* 0x000fe20000000f00 */
[----:B------:R-:W-:Y:S01]  /*7b80*/  HADD2.F32 R21, -RZ, R29.H1_H1 ;  /* 0x3000001dff157230 */ /* 0x000fe20000004100 */
[----:B------:R-:W-:Y:S01]  /*7b90*/  ISETP.NE.AND P1, PT, R59, RZ, PT ;  /* 0x000000ff3b00720c */ /* 0x000fe20003f25270 */
[----:B------:R-:W-:Y:S01]  /*7ba0*/  BSSY.RECONVERGENT B0, `(.L_x_119) ;  /* 0x0000054000007945 */ /* 0x000fe20003800200 */
[----:B------:R-:W-:Y:S02]  /*7bb0*/  SEL R71, R71, 0xfffffff0, !P0 ;  /* 0xfffffff047477807 */ /* 0x000fe40004000000 */
[----:B------:R-:W-:Y:S02]  /*7bc0*/  ISETP.NE.AND P6, PT, R65, RZ, PT ;  /* 0x000000ff4100720c */ /* 0x000fe40003fc5270 */
[----:B------:R-:W-:Y:S01]  /*7bd0*/  IADD3 R67, PT, PT, R67, R71, RZ ;  /* 0x0000004743437210 */ /* 0x000fe20007ffe0ff */
[----:B---3--:R-:W1:Y:S01]  /*7be0*/  LDTM.x16 R4, tmem[UR4] ;  /* 0x00000004000479ee */ /* 0x008e620008240000 */
[----:B------:R-:W-:Y:S01]  /*7bf0*/  ISETP.NE.U32.OR P0, PT, R64, 0x1, !P6 ;  /* 0x000000014000780c */ /* 0x000fe20007705470 */
[C---:B-12---:R-:W-:Y:S01]  /*7c00*/  FMUL R0, R24.reuse, R4 ;  /* 0x0000000418007220 */ /* 0x046fe20000400000 */
[----:B------:R-:W-:Y:S02]  /*7c10*/  HADD2.F32 R4, -RZ, R28.H1_H1 ;  /* 0x3000001cff047230 */ /* 0x000fe40000004100 */
[C---:B------:R-:W-:Y:S01]  /*7c20*/  FMUL R2, R24.reuse, R5 ;  /* 0x0000000518027220 */ /* 0x040fe20000400000 */
[----:B------:R-:W-:Y:S01]  /*7c30*/  FMUL R7, R24, R7 ;  /* 0x0000000718077220 */ /* 0x000fe20000400000 */
[----:B------:R-:W-:Y:S01]  /*7c40*/  FFMA R0, R26, R3, R0 ;  /* 0x000000031a007223 */ /* 0x000fe20000000000 */
[----:B------:R-:W-:Y:S01]  /*7c50*/  FMUL R3, R24, R6 ;  /* 0x0000000618037220 */ /* 0x000fe20000400000 */
[----:B------:R-:W-:Y:S01]  /*7c60*/  FFMA R2, R26, R4, R2 ;  /* 0x000000041a027223 */ /* 0x000fe20000000002 */
[C---:B------:R-:W-:Y:S01]  /*7c70*/  FMUL R4, R24.reuse, R8 ;  /* 0x0000000818047220 */ /* 0x040fe20000400000 */
[C---:B------:R-:W-:Y:S01]  /*7c80*/  FMUL R8, R24.reuse, R12 ;  /* 0x0000000c18087220 */ /* 0x040fe20000400000 */
[----:B------:R-:W-:Y:S01]  /*7c90*/  FMUL R12, R24, R16 ;  /* 0x00000010180c7220 */ /* 0x000fe20000400000 */
[--C-:B------:R-:W-:Y:S01]  /*7ca0*/  HADD2.F32 R16, -RZ, R30.reuse.H0_H0 ;  /* 0x2000001eff107230 */ /* 0x100fe20000004100 */
[----:B------:R-:W-:Y:S01]  /*7cb0*/  F2FP.F16.F32.PACK_AB R32, R2, R0 ;  /* 0x000000000220723e */ /* 0x000fe200000000ff */
[----:B------:R-:W-:Y:S02]  /*7cc0*/  HADD2.F32 R0, -RZ, R30.H1_H1 ;  /* 0x3000001eff007230 */ /* 0x000fe40000004100 */
[----:B------:R-:W-:Y:S01]  /*7cd0*/  FMUL R5, R24, R9 ;  /* 0x0000000918057220 */ /* 0x000fe20000400000 */
[C---:B------:R-:W-:Y:S01]  /*7ce0*/  FFMA R3, R26.reuse, R20, R3 ;  /* 0x000000141a037223 */ /* 0x040fe20000000003 */
[--C-:B------:R-:W-:Y:S02]  /*7cf0*/  HADD2.F32 R2, -RZ, R31.reuse.H0_H0 ;  /* 0x2000001fff027230 */ /* 0x100fe40000004100 */
[----:B------:R-:W-:Y:S01]  /*7d00*/  FFMA R7, R26, R21, R7 ;  /* 0x000000151a077223 */ /* 0x000fe20000000007 */
[----:B------:R-:W-:Y:S01]  /*7d10*/  FMUL R6, R24, R10 ;  /* 0x0000000a18067220 */ /* 0x000fe20000400000 */
[C---:B------:R-:W-:Y:S01]  /*7d20*/  FFMA R4, R26.reuse, R16, R4 ;  /* 0x000000101a047223 */ /* 0x040fe20000000004 */
[----:B------:R-:W-:Y:S01]  /*7d30*/  FFMA R5, R26, R0, R5 ;  /* 0x000000001a057223 */ /* 0x000fe20000000005 */
[----:B------:R-:W-:Y:S02]  /*7d40*/  HADD2.F32 R16, -RZ, R31.H1_H1 ;  /* 0x3000001fff107230 */ /* 0x000fe40000004100 */
[----:B------:R-:W-:Y:S01]  /*7d50*/  FMUL R11, R24, R11 ;  /* 0x0000000b180b7220 */ /* 0x000fe20000400000 */
[--C-:B------:R-:W-:Y:S02]  /*7d60*/  HADD2.F32 R0, -RZ, R36.reuse.H0_H0 ;  /* 0x20000024ff007230 */ /* 0x100fe40000004100 */
[----:B------:R-:W-:Y:S01]  /*7d70*/  FFMA R6, R26, R2, R6 ;  /* 0x000000021a067223 */ /* 0x000fe20000000006 */
[----:B------:R-:W-:Y:S02]  /*7d80*/  HADD2.F32 R2, -RZ, R36.H1_H1 ;  /* 0x30000024ff027230 */ /* 0x000fe40000004100 */
[----:B------:R-:W-:Y:S01]  /*7d90*/  FMUL R9, R24, R13 ;  /* 0x0000000d18097220 */ /* 0x000fe20000400000 */
[C---:B------:R-:W-:Y:S01]  /*7da0*/  FFMA R11, R26.reuse, R16, R11 ;  /* 0x000000101a0b7223 */ /* 0x040fe2000000000b */
[C---:B------:R-:W-:Y:S01]  /*7db0*/  FFMA R8, R26.reuse, R0, R8 ;  /* 0x000000001a087223 */ /* 0x040fe20000000008 */
[--C-:B------:R-:W-:Y:S02]  /*7dc0*/  HADD2.F32 R0, -RZ, R37.reuse.H0_H0 ;  /* 0x20000025ff007230 */ /* 0x100fe40000004100 */
[----:B------:R-:W-:Y:S01]  /*7dd0*/  FFMA R9, R26, R2, R9 ;  /* 0x000000021a097223 */ /* 0x000fe20000000009 */
[C---:B------:R-:W-:Y:S01]  /*7de0*/  FMUL R10, R24.reuse, R14 ;  /* 0x0000000e180a7220 */ /* 0x040fe20000400000 */
[----:B------:R-:W-:Y:S02]  /*7df0*/  HADD2.F32 R2, -RZ, R37.H1_H1 ;  /* 0x30000025ff027230 */ /* 0x000fe40000004100 */
[----:B------:R-:W-:Y:S01]  /*7e00*/  FMUL R15, R24, R15 ;  /* 0x0000000f180f7220 */ /* 0x000fe20000400000 */
[----:B------:R-:W-:Y:S01]  /*7e10*/  F2FP.F16.F32.PACK_AB R33, R7, R3 ;  /* 0x000000030721723e */ /* 0x000fe200000000ff */
[C---:B------:R-:W-:Y:S01]  /*7e20*/  FFMA R10, R26.reuse, R0, R10 ;  /* 0x000000001a0a7223 */ /* 0x040fe2000000000a */
[--C-:B------:R-:W-:Y:S01]  /*7e30*/  HADD2.F32 R3, -RZ, R38.reuse.H0_H0 ;  /* 0x20000026ff037230 */ /* 0x100fe20000004100 */
[----:B------:R-:W-:Y:S01]  /*7e40*/  F2FP.F16.F32.PACK_AB R34, R5, R4 ;  /* 0x000000040522723e */ /* 0x000fe200000000ff */
[----:B------:R-:W-:Y:S02]  /*7e50*/  HADD2.F32 R0, -RZ, R38.H1_H1 ;  /* 0x30000026ff007230 */ /* 0x000fe40000004100 */
[----:B------:R-:W-:Y:S01]  /*7e60*/  FFMA R15, R26, R2, R15 ;  /* 0x000000021a0f7223 */ /* 0x000fe2000000000f */
[C---:B------:R-:W-:Y:S01]  /*7e70*/  FMUL R13, R24.reuse, R17 ;  /* 0x00000011180d7220 */ /* 0x040fe20000400000 */
[--C-:B------:R-:W-:Y:S02]  /*7e80*/  HADD2.F32 R4, -RZ, R39.reuse.H0_H0 ;  /* 0x20000027ff047230 */ /* 0x100fe40000004100 */
[C---:B------:R-:W-:Y:S01]  /*7e90*/  FMUL R14, R24.reuse, R18 ;  /* 0x00000012180e7220 */ /* 0x040fe20000400000 */
[----:B------:R-:W-:Y:S02]  /*7ea0*/  HADD2.F32 R2, -RZ, R39.H1_H1 ;  /* 0x30000027ff027230 */ /* 0x000fe40000004100 */
[----:B------:R-:W-:Y:S01]  /*7eb0*/  FMUL R19, R24, R19 ;  /* 0x0000001318137220 */ /* 0x000fe20000400000 */
[----:B------:R-:W-:Y:S01]  /*7ec0*/  F2FP.F16.F32.PACK_AB R35, R11, R6 ;  /* 0x000000060b23723e */ /* 0x000fe200000000ff */
[C---:B------:R-:W-:Y:S01]  /*7ed0*/  FFMA R12, R26.reuse, R3, R12 ;  /* 0x000000031a0c7223 */ /* 0x040fe2000000000c */
[C---:B------:R-:W-:Y:S01]  /*7ee0*/  FFMA R13, R26.reuse, R0, R13 ;  /* 0x000000001a0d7223 */ /* 0x040fe2000000000d */
[C---:B------:R-:W-:Y:S01]  /*7ef0*/  FFMA R14, R26.reuse, R4, R14 ;  /* 0x000000041a0e7223 */ /* 0x040fe2000000000e */
[----:B------:R-:W-:Y:S01]  /*7f00*/  FFMA R19, R26, R2, R19 ;  /* 0x000000021a137223 */ /* 0x000fe20000000013 */
[----:B------:R1:W-:Y:S01]  /*7f10*/  STS.128 [R66+UR49+0x200], R32 ;  /* 0x0002002042007988 */ /* 0x0003e20008000c31 */
[----:B------:R-:W-:Y:S02]  /*7f20*/  F2FP.F16.F32.PACK_AB R8, R9, R8 ;  /* 0x000000080908723e */ /* 0x000fe400000000ff */
[----:B------:R-:W-:Y:S02]  /*7f30*/  F2FP.F16.F32.PACK_AB R9, R15, R10 ;  /* 0x0000000a0f09723e */ /* 0x000fe400000000ff */
[----:B------:R-:W-:Y:S02]  /*7f40*/  F2FP.F16.F32.PACK_AB R10, R13, R12 ;  /* 0x0000000c0d0a723e */ /* 0x000fe400000000ff */
[----:B------:R-:W-:Y:S05]  /*7f50*/  F2FP.F16.F32.PACK_AB R11, R19, R14 ;  /* 0x0000000e130b723e */ /* 0x000fea00000000ff */
[----:B------:R1:W-:Y:S01]  /*7f60*/  STS.128 [R67+0x200], R8 ;  /* 0x0002000843007388 */ /* 0x0003e20000000c00 */
[----:B------:R-:W-:Y:S01]  /*7f70*/  @!PT LDS RZ, [RZ] ;  /* 0x00000000fffff984 */ /* 0x000fe20000000800 */
[----:B------:R-:W-:Y:S01]  /*7f80*/  @!PT LDS RZ, [RZ] ;  /* 0x00000000fffff984 */ /* 0x000fe20000000800 */
[----:B------:R-:W-:Y:S01]  /*7f90*/  @!PT LDS RZ, [RZ] ;  /* 0x00000000fffff984 */ /* 0x000fe20000000800 */
[----:B------:R-:W-:Y:S01]  /*7fa0*/  @!PT LDS RZ, [RZ] ;  /* 0x00000000fffff984 */ /* 0x000fe20000000800 */
[----:B------:R2:W-:Y:S07]  /*7fb0*/  MEMBAR.ALL.CTA ;  /* 0x0000000000007992 */ /* 0x0005ee0000008000 */
[----:B--2---:R-:W2:Y:S02]  /*7fc0*/  FENCE.VIEW.ASYNC.S ;  /* 0x00000000000073c6 */ /* 0x004ea40000000000 */
[----:B--2---:R-:W-:Y:S06]  /*7fd0*/  BAR.SYNC.DEFER_BLOCKING 0x1, 0x80 ;  /* 0x0042000000007b1d */ /* 0x004fec0000010000 */
[----:B------:R-:W-:Y:S05]  /*7fe0*/  @P1 BRA `(.L_x_120) ;  /* 0x00000000003c1947 */ /* 0x000fea0003800000 */
[----:B------:R-:W2:Y:S01]  /*7ff0*/  LDCU.64 UR8, c[0x0][0x348] ;  /* 0x00006900ff0877ac */ /* 0x000ea20008000a00 */
[----:B------:R-:W-:Y:S01]  /*8000*/  UIADD3 UR4, UPT, UPT, UR49, 0x200, URZ ;  /* 0x0000020031047890 */ /* 0x000fe2000fffe0ff */
[----:B------:R-:W-:Y:S01]  /*8010*/  UMOV UR41, UR50 ;  /* 0x0000003200297c82 */ /* 0x000fe20008000000 */
[----:B------:R-:W-:Y:S02]  /*8020*/  UIADD3 UR6, UPT, UPT, UR49, 0xa00, URZ ;  /* 0x00000a0031067890 */ /* 0x000fe4000fffe0ff */
[----:B------:R-:W-:Y:S02]  /*8030*/  UIADD3 UR7, UPT, UPT, UR50, 0x40, URZ ;  /* 0x0000004032077890 */ /* 0x000fe4000fffe0ff */
[----:B------:R-:W-:Y:S04]  /*8040*/  MOV R54, UR4 ;  /* 0x0000000400367c02 */ /* 0x000fe80008000f00 */
[----:B------:R-:W-:Y:S01]  /*8050*/  R2UR UR40, R54 ;  /* 0x00000000362872ca */ /* 0x000fe200000e0000 */
[----:B--2---:R-:W-:Y:S04]  /*8060*/  UIADD3 UR4, UP0, UPT, UR8, 0x680, URZ ;  /* 0x0000068008047890 */ /* 0x004fe8000ff1e0ff */
[----:B------:R-:W-:Y:S09]  /*8070*/  UIADD3.X UR5, UPT, UPT, URZ, UR9, URZ, UP0, !UPT ;  /* 0x00000009ff057290 */ /* 0x000ff200087fe4ff */
[----:B------:R2:W-:Y:S02]  /*8080*/  UTMASTG.4D [UR40], [UR4] ;  /* 0x00000028040073b5 */ /* 0x0005e40008018000 */
[----:B--2---:R-:W-:Y:S01]  /*8090*/  UMOV UR40, UR6 ;  /* 0x0000000600287c82 */ /* 0x004fe20008000000 */
[----:B------:R-:W-:Y:S02]  /*80a0*/  UMOV UR41, UR7 ;  /* 0x0000000700297c82 */ /* 0x000fe40008000000 */
[----:B------:R2:W-:Y:S01]  /*80b0*/  UTMASTG.4D [UR40], [UR4] ;  /* 0x00000028040073b5 */ /* 0x0005e20008018000 */
[----:B------:R0:W-:Y:S01]  /*80c0*/  UTMACMDFLUSH ;  /* 0x00000000000079b7 */ /* 0x0001e20000000000 */
[----:B--2---:R-:W-:Y:S04]  /*80d0*/  DEPBAR.LE SB0, 0x1 ;  /* 0x000080400000791a */ /* 0x004fe80000000000 */
.L_x_120:
[----:B------:R-:W-:Y:S05]  /*80e0*/  BSYNC.RECONVERGENT B0 ;  /* 0x0000000000007941 */ /* 0x000fea0003800200 */
.L_x_119:
[----:B------:R-:W-:Y:S01]  /*80f0*/  BAR.SYNC.DEFER_BLOCKING 0x1, 0x80 ;  /* 0x0042000000007b1d */ /* 0x000fe20000010000 */
[----:B------:R-:W-:Y:S01]  /*8100*/  LEA R4, R27, UR49, 0x3 ;  /* 0x000000311b047c11 */ /* 0x000fe2000f8e18ff */
[----:B------:R-:W-:Y:S01]  /*8110*/  UISETP.NE.AND UP0, UPT, UR54, URZ, UPT ;  /* 0x000000ff3600728c */ /* 0x000fe2000bf05270 */
[----:B------:R-:W-:Y:S08]  /*8120*/  @P0 SHF.L.U32 R3, R57, 0x1f, RZ ;  /* 0x0000001f39030819 */ /* 0x000ff000000006ff */
[----:B------:R-:W-:Y:S05]  /*8130*/  BRA.U !UP0, `(.L_x_121) ;  /* 0x0000000108287547 */ /* 0x000fea000b800000 */
[----:B------:R-:W2:Y:S01]  /*8140*/  S2R R0, SR_CgaCtaId ;  /* 0x0000000000007919 */ /* 0x000ea20000008800 */
[----:B------:R-:W-:Y:S01]  /*8150*/  ISETP.NE.U32.OR P1, PT, R64, 0x1, !P6 ;  /* 0x000000014000780c */ /* 0x000fe20007725470 */
[----:B------:R-:W-:Y:S01]  /*8160*/  IMAD.U32 R2, RZ, RZ, UR52 ;  /* 0x00000034ff027e24 */ /* 0x000fe2000f8e00ff */
[----:B------:R-:W-:Y:S04]  /*8170*/  UIADD3 UR4, UPT, UPT, UR52, 0x1, URZ ;  /* 0x0000000134047890 */ /* 0x000fe8000fffe0ff */
[----:B------:R-:W-:Y:S04]  /*8180*/  UISETP.NE.AND UP0, UPT, UR4, 0x4, UPT ;  /* 0x000000040400788c */ /* 0x000fe8000bf05270 */
[----:B------:R-:W-:Y:S03]  /*8190*/  USEL UR52, UR4, URZ, UP0 ;  /* 0x000000ff04347287 */ /* 0x000fe60008000000 */
[----:B------:R-:W-:Y:S05]  /*81a0*/  @P1 LEA R2, R2, UR49, 0x3 ;  /* 0x0000003102021c11 */ /* 0x000fea000f8e18ff */
[----:B------:R-:W-:Y:S05]  /*81b0*/  @P1 VIADD R2, R2, 0xf0 ;  /* 0x000000f002021836 */ /* 0x000fea0000000000 */
[----:B--2---:R-:W-:Y:S04]  /*81c0*/  @P1 PRMT R0, R0, 0x654, R2 ;  /* 0x0000065400001816 */ /* 0x004fe80000000002 */
[----:B------:R2:W-:Y:S03]  /*81d0*/  @P1 SYNCS.ARRIVE.TRANS64.RED.A1T0 RZ, [R0+URZ], RZ ;  /* 0x000000ff00ff19a7 */ /* 0x0005e600081004ff */
.L_x_121:
[----:B------:R-:W3:Y:S01]  /*81e0*/  @P0 SYNCS.PHASECHK.TRANS64.TRYWAIT P1, [R4+URZ+0xd0], R3 ;  /* 0x0000d003040005a7 */ /* 0x000ee200080211ff */
[----:B------:R-:W-:Y:S01]  /*81f0*/  BSSY B1, `(.L_x_122) ;  /* 0x0000011000017945 */ /* 0x000fe20003800000 */
[----:B---3--:R-:W-:Y:S03]  /*8200*/  @P0 SEL R68, RZ, 0x1, !P1 ;  /* 0x00000001ff440807 */ /* 0x008fe60004800000 */
[----:B------:R-:W-:Y:S05]  /*8210*/  @!P0 BRA `(.L_x_123) ;  /* 0x0000000000388947 */ /* 0x000fea0003800000 */
[----:B------:R-:W-:Y:S01]  /*8220*/  ISETP.NE.U32.AND P0, PT, R69, 0x1, PT ;  /* 0x000000014500780c */ /* 0x000fe20003f05070 */
[----:B------:R-:W-:Y:S01]  /*8230*/  BSSY B0, `(.L_x_124) ;  /* 0x0000009000007945 */ /* 0x000fe20003800000 */
[----:B------:R-:W-:Y:S11]  /*8240*/  ISETP.NE.AND P1, PT, R68, RZ, PT ;  /* 0x000000ff4400720c */ /* 0x000ff60003f25270 */
[----:B------:R-:W-:Y:S05]  /*8250*/  @P0 IMAD R3, R27, 0x1000, R66 ;  /* 0x000010001b030824 */ /* 0x000fea00078e0242 */
[----:B------:R-:W-:Y:S05]  /*8260*/  @P0 IADD3 R2, PT, PT, R3, UR49, RZ ;  /* 0x0000003103020c10 */ /* 0x000fea000fffe0ff */
[----:B------:R-:W-:Y:S01]  /*8270*/  @P0 IMAD.IADD R2, R71, 0x1, R2 ;  /* 0x0000000147020824 */ /* 0x000fe200078e0202 */
[----:B------:R-:W-:Y:S06]  /*8280*/  @P1 BRA `(.L_x_125) ;  /* 0x00000000000c1947 */ /* 0x000fec0003800000 */
[----:B--2---:R-:W-:Y:S04]  /*8290*/  SHF.L.U32 R0, R57, 0x1f, RZ ;  /* 0x0000001f39007819 */ /* 0x004fe800000006ff */
[----:B------:R-:W2:Y:S02]  /*82a0*/  SYNCS.PHASECHK.TRANS64.TRYWAIT P1, [R4+URZ+0xd0], R0 ;  /* 0x0000d000040075a7 */ /* 0x000ea400080211ff */
[----:B--2---:R-:W-:Y:S05]  /*82b0*/  @!P1 BRA `(.L_x_126) ;  /* 0x0000002800749947 */ /* 0x004fea0003800000 */
.L_x_125:
[----:B------:R-:W-:Y:S05]  /*82c0*/  BSYNC B0 ;  /* 0x0000000000007941 */ /* 0x000fea0003800000 */
.L_x_124:
[----:B------:R3:W4:Y:S01]  /*82d0*/  @P0 LDS.128 R28, [R3+UR49+0x200] ;  /* 0x00020031031c0984 */ /* 0x0007220008000c00 */
[----:B------:R-:W-:Y:S03]  /*82e0*/  IADD3 R27, PT, PT, R27, 0x1, RZ ;  /* 0x000000011b1b7810 */ /* 0x000fe60007ffe0ff */
[----:B------:R3:W1:Y:S04]  /*82f0*/  @P0 LDS.128 R36, [R2+0x200] ;  /* 0x0002000002240984 */ /* 0x0006680000000c00 */
.L_x_123:
[----:B------:R-:W-:Y:S05]  /*8300*/  BSYNC B1 ;  /* 0x0000000000017941 */ /* 0x000fea0003800000 */
.L_x_122:
[----:B--2---:R-:W-:Y:S05]  /*8310*/  VIADD R0, R25, 0x10 ;  /* 0x0000001019007836 */ /* 0x004fea0000000000 */
[----:B------:R-:W-:Y:S04]  /*8320*/  SHF.R.U32.HI R0, RZ, 0x15, R0 ;  /* 0x00000015ff007819 */ /* 0x000fe80000011600 */
[----:B------:R-:W-:Y:S11]  /*8330*/  LOP3.LUT P0, RZ, R0, 0x3, R50, 0x48, !PT ;  /* 0x0000000300ff7812 */ /* 0x000ff60007804832 */
[----:B------:R-:W-:Y:S02]  /*8340*/  @!UPT UIADD3 URZ, UPT, UPT, URZ, URZ, URZ ;  /* 0x000000fffffff290 */ /* 0x000fe4000fffe0ff */
[----:B------:R-:W-:Y:S05]  /*8350*/  @!P0 BRA `(.L_x_127) ;  /* 0x0000000000408947 */ /* 0x000fea0003800000 */
[----:B------:R-:W2:Y:S01]  /*8360*/  LDCU.64 UR8, c[0x4][0x70] ;  /* 0x01000e00ff0877ac */ /* 0x000ea20008000a00 */
[----:B---3--:R-:W-:Y:S01]  /*8370*/  MOV R3, 0x0 ;  /* 0x0000000000037802 */ /* 0x008fe20000000f00 */
[----:B------:R-:W-:Y:S02]  /*8380*/  HFMA2 R12, -RZ, RZ, 0, 5.9604644775390625e-08 ;  /* 0x00000001ff0c7431 */ /* 0x000fe400000001ff */
[----:B-1----:R-:W-:Y:S02]  /*8390*/  IMAD.MOV.U32 R8, RZ, RZ, 0x192 ;  /* 0x00000192ff087424 */ /* 0x002fe400078e00ff */
[----:B------:R-:W-:Y:S01]  /*83a0*/  IMAD.MOV.U32 R13, RZ, RZ, RZ ;  /* 0x000000ffff0d7224 */ /* 0x000fe200078e00ff */
[----:B------:R-:W1:Y:S01]  /*83b0*/  LDCU.64 UR6, c[0x4][0x78] ;  /* 0x01000f00ff0677ac */ /* 0x000e620008000a00 */
[----:B------:R-:W3:Y:S01]  /*83c0*/  LDC.64 R2, c[0x4][R3] ;  /* 0x0100000003027b82 */ /* 0x000ee20000000a00 */
[----:B------:R-:W5:Y:S01]  /*83d0*/  LDCU.64 UR4, c[0x4][0x10] ;  /* 0x01000200ff0477ac */ /* 0x000f620008000a00 */
[----:B--2---:R-:W-:Y:S01]  /*83e0*/  MOV R5, UR9 ;  /* 0x0000000900057c02 */ /* 0x004fe20008000f00 */
[----:B------:R-:W-:Y:S01]  /*83f0*/  IMAD.U32 R4, RZ, RZ, UR8 ;  /* 0x00000008ff047e24 */ /* 0x000fe2000f8e00ff */
[----:B-1----:R-:W-:Y:S01]  /*8400*/  MOV R7, UR7 ;  /* 0x0000000700077c02 */ /* 0x002fe20008000f00 */
[----:B------:R-:W-:Y:S01]  /*8410*/  IMAD.U32 R6, RZ, RZ, UR6 ;  /* 0x00000006ff067e24 */ /* 0x000fe2000f8e00ff */
[----:B-----5:R-:W-:Y:S01]  /*8420*/  MOV R11, UR5 ;  /* 0x00000005000b7c02 */ /* 0x020fe20008000f00 */
[----:B------:R-:W-:Y:S02]  /*8430*/  IMAD.U32 R10, RZ, RZ, UR4 ;  /* 0x00000004ff0a7e24 */ /* 0x000fe4000f8e00ff */
[----:B------:R-:W-:Y:S07]  /*8440*/  LEPC R20, `(.L_x_127) ;  /* 0x000000001014794e */ /* 0x000fee0000000000 */
[----:B---34-:R-:W-:Y:S05]  /*8450*/  CALL.ABS.NOINC R2 ;  /* 0x0000000002007343 */ /* 0x018fea0003c00000 */
.L_x_127:
[----:B------:R-:W-:Y:S01]  /*8460*/  ISETP.NE.AND P6, PT, R65, RZ, PT ;  /* 0x000000ff4100720c */ /* 0x000fe20003fc5270 */
[----:B------:R-:W-:Y:S05]  /*8470*/  WARPSYNC.ALL ;  /* 0x0000000000007948 */ /* 0x000fea0003800000 */
[----:B------:R-:W-:Y:S01]  /*8480*/  R2UR UR4, R25 ;  /* 0x00000000190472ca */ /* 0x000fe200000e0000 */
[----:B------:R-:W2:Y:S01]  /*8490*/  S2R R70, SR_CgaCtaId ;  /* 0x0000000000467919 */ /* 0x000ea20000008800 */
[--C-:B---34-:R-:W-:Y:S01]  /*84a0*/  HADD2.F32 R3, -RZ, R28.reuse.H0_H0 ;  /* 0x2000001cff037230 */ /* 0x118fe20000004100 */
[----:B------:R-:W-:Y:S01]  /*84b0*/  ISETP.NE.U32.OR P0, PT, R64, 0x1, !P6 ;  /* 0x000000014000780c */ /* 0x000fe20007705470 */
[--C-:B------:R-:W-:Y:S01]  /*84c0*/  HADD2.F32 R20, -RZ, R29.reuse.H0_H0 ;  /* 0x2000001dff147230 */ /* 0x100fe20000004100 */
[----:B------:R-:W-:Y:S01]  /*84d0*/  ISETP.NE.AND P1, PT, R59, RZ, PT ;  /* 0x000000ff3b00720c */ /* 0x000fe20003f25270 */
[----:B------:R-:W-:Y:S01]  /*84e0*/  HADD2.F32 R21, -RZ, R29.H1_H1 ;  /* 0x3000001dff157230 */ /* 0x000fe20000004100 */
[----:B------:R-:W-:Y:S06]  /*84f0*/  BSSY.RECONVERGENT B0, `(.L_x_128) ;  /* 0x0000054000007945 */ /* 0x000fec0003800200 */
[----:B-1----:R-:W1:Y:S02]  /*8500*/  LDTM.x16 R4, tmem[UR4+0x10] ;  /* 0x00001004000479ee */ /* 0x002e640008240000 */
[C---:B-1----:R-:W-:Y:S01]  /*8510*/  FMUL R0, R24.reuse, R4 ;  /* 0x0000000418007220 */ /* 0x042fe20000400000 */
[----:B------:R-:W-:Y:S02]  /*8520*/  HADD2.F32 R4, -RZ, R28.H1_H1 ;  /* 0x3000001cff047230 */ /* 0x000fe40000004100 */
[C---:B------:R-:W-:Y:S01]  /*8530*/  FMUL R2, R24.reuse, R5 ;  /* 0x0000000518027220 */ /* 0x040fe20000400000 */
[----:B------:R-:W-:Y:S01]  /*8540*/  FMUL R7, R24, R7 ;  /* 0x0000000718077220 */ /* 0x000fe20000400000 */
[----:B------:R-:W-:Y:S01]  /*8550*/  FFMA R0, R26, R3, R0 ;  /* 0x000000031a007223 */ /* 0x000fe20000000000 */
[----:B------:R-:W-:Y:S01]  /*8560*/  FMUL R3, R24, R6 ;  /* 0x0000000618037220 */ /* 0x000fe20000400000 */
[----:B------:R-:W-:Y:S01]  /*8570*/  FFMA R2, R26, R4, R2 ;  /* 0x000000041a027223 */ /* 0x000fe20000000002 */
[C---:B------:R-:W-:Y:S01]  /*8580*/  FMUL R4, R24.reuse, R8 ;  /* 0x0000000818047220 */ /* 0x040fe20000400000 */
[----:B------:R-:W-:Y:S01]  /*8590*/  FMUL R5, R24, R9 ;  /* 0x0000000918057220 */ /* 0x000fe20000400000 */
[C---:B------:R-:W-:Y:S01]  /*85a0*/  FFMA R3, R26.reuse, R20, R3 ;  /* 0x000000141a037223 */ /* 0x040fe20000000003 */
[----:B------:R-:W-:Y:S01]  /*85b0*/  FFMA R7, R26, R21, R7 ;  /* 0x000000151a077223 */ /* 0x000fe20000000007 */
[----:B------:R-:W-:Y:S01]  /*85c0*/  F2FP.F16.F32.PACK_AB R32, R2, R0 ;  /* 0x000000000220723e */ /* 0x000fe200000000ff */
[--C-:B------:R-:W-:Y:S02]  /*85d0*/  HADD2.F32 R0, -RZ, R30.reuse.H0_H0 ;  /* 0x2000001eff007230 */ /* 0x100fe40000004100 */
[C---:B------:R-:W-:Y:S01]  /*85e0*/  FMUL R8, R24.reuse, R12 ;  /* 0x0000000c18087220 */ /* 0x040fe20000400000 */
[----:B------:R-:W-:Y:S02]  /*85f0*/  HADD2.F32 R2, -RZ, R30.H1_H1 ;  /* 0x3000001eff027230 */ /* 0x000fe40000004100 */
[C---:B------:R-:W-:Y:S01]  /*8600*/  FMUL R9, R24.reuse, R13 ;  /* 0x0000000d18097220 */ /* 0x040fe20000400000 */
[C---:B------:R-:W-:Y:S01]  /*8610*/  FMUL R12, R24.reuse, R16 ;  /* 0x00000010180c7220 */ /* 0x040fe20000400000 */
[----:B------:R-:W-:Y:S01]  /*8620*/  FMUL R13, R24, R17 ;  /* 0x00000011180d7220 */ /* 0x000fe20000400000 */
[--C-:B------:R-:W-:Y:S02]  /*8630*/  HADD2.F32 R16, -RZ, R31.reuse.H0_H0 ;  /* 0x2000001fff107230 */ /* 0x100fe40000004100 */
[----:B------:R-:W-:Y:S01]  /*8640*/  FFMA R4, R26, R0, R4 ;  /* 0x000000001a047223 */ /* 0x000fe20000000004 */
[----:B------:R-:W-:Y:S01]  /*8650*/  FMUL R6, R24, R10 ;  /* 0x0000000a18067220 */ /* 0x000fe20000400000 */
[----:B------:R-:W-:Y:S02]  /*8660*/  HADD2.F32 R17, -RZ, R31.H1_H1 ;  /* 0x3000001fff117230 */ /* 0x000fe40000004100 */
[----:B------:R-:W-:Y:S01]  /*8670*/  FFMA R5, R26, R2, R5 ;  /* 0x000000021a057223 */ /* 0x000fe20000000005 */
[----:B------:R-:W-:Y:S01]  /*8680*/  FMUL R11, R24, R11 ;  /* 0x0000000b180b7220 */ /* 0x000fe20000400000 */
[--C-:B------:R-:W-:Y:S01]  /*8690*/  HADD2.F32 R0, -RZ, R36.reuse.H0_H0 ;  /* 0x20000024ff007230 */ /* 0x100fe20000004100 */
[----:B------:R-:W-:Y:S01]  /*86a0*/  F2FP.F16.F32.PACK_AB R33, R7, R3 ;  /* 0x000000030721723e */ /* 0x000fe200000000ff */
[----:B------:R-:W-:Y:S02]  /*86b0*/  HADD2.F32 R2, -RZ, R36.H1_H1 ;  /* 0x30000024ff027230 */ /* 0x000fe40000004100 */
[----:B------:R-:W-:Y:S01]  /*86c0*/  FFMA R6, R26, R16, R6 ;  /* 0x000000101a067223 */ /* 0x000fe20000000006 */
[--C-:B------:R-:W-:Y:S02]  /*86d0*/  HADD2.F32 R3, -RZ, R37.reuse.H0_H0 ;  /* 0x20000025ff037230 */ /* 0x100fe40000004100 */
[----:B------:R-:W-:Y:S01]  /*86e0*/  FMUL R10, R24, R14 ;  /* 0x0000000e180a7220 */ /* 0x000fe20000400000 */
[C---:B------:R-:W-:Y:S01]  /*86f0*/  FFMA R11, R26.reuse, R17, R11 ;  /* 0x000000111a0b7223 */ /* 0x040fe2000000000b */
[C---:B------:R-:W-:Y:S01]  /*8700*/  FFMA R8, R26.reuse, R0, R8 ;  /* 0x000000001a087223 */ /* 0x040fe20000000008 */
[C---:B------:R-:W-:Y:S01]  /*8710*/  FFMA R9, R26.reuse, R2, R9 ;  /* 0x000000021a097223 */ /* 0x040fe20000000009 */
[----:B------:R-:W-:Y:S02]  /*8720*/  HADD2.F32 R0, -RZ, R37.H1_H1 ;  /* 0x30000025ff007230 */ /* 0x000fe40000004100 */
[----:B------:R-:W-:Y:S01]  /*8730*/  FFMA R10, R26, R3, R10 ;  /* 0x000000031a0a7223 */ /* 0x000fe2000000000a */
[C---:B------:R-:W-:Y:S01]  /*8740*/  FMUL R15, R24.reuse, R15 ;  /* 0x0000000f180f7220 */ /* 0x040fe20000400000 */
[--C-:B------:R-:W-:Y:S01]  /*8750*/  HADD2.F32 R2, -RZ, R38.reuse.H0_H0 ;  /* 0x20000026ff027230 */ /* 0x100fe20000004100 */
[----:B------:R-:W-:Y:S01]  /*8760*/  F2FP.F16.F32.PACK_AB R34, R5, R4 ;  /* 0x000000040522723e */ /* 0x000fe200000000ff */
[----:B------:R-:W-:Y:S02]  /*8770*/  HADD2.F32 R3, -RZ, R38.H1_H1 ;  /* 0x30000026ff037230 */ /* 0x000fe40000004100 */
[----:B------:R-:W-:Y:S01]  /*8780*/  FMUL R14, R24, R18 ;  /* 0x00000012180e7220 */ /* 0x000fe20000400000 */
[--C-:B------:R-:W-:Y:S02]  /*8790*/  HADD2.F32 R4, -RZ, R39.reuse.H0_H0 ;  /* 0x20000027ff047230 */ /* 0x100fe40000004100 */
[----:B------:R-:W-:Y:S01]  /*87a0*/  FFMA R15, R26, R0, R15 ;  /* 0x000000001a0f7223 */ /* 0x000fe2000000000f */
        /* <DEDUP_REMOVED lines=11> */
[----:B------:R-:W-:Y:S02]  /*8860*/  F2FP.F16.F32.PACK_AB R11, R19, R14 ;  /* 0x0000000e130b723e */ /* 0x000fe400000000ff */
[----:B------:R-:W-:Y:S02]  /*8870*/  MOV R0, UR52 ;  /* 0x0000003400007c02 */ /* 0x000fe40008000f00 */
[----:B------:R-:W-:Y:S01]  /*8880*/  LEA R2, R27, UR49, 0x3 ;  /* 0x000000311b027c11 */ /* 0x000fe2000f8e18ff */
[----:B------:R1:W-:Y:S01]  /*8890*/  STS.128 [R67+0x1200], R8 ;  /* 0x0012000843007388 */ /* 0x0003e20000000c00 */
[----:B------:R-:W-:Y:S02]  /*88a0*/  @P0 LEA R0, R0, UR49, 0x3 ;  /* 0x0000003100000c11 */ /* 0x000fe4000f8e18ff */
[----:B------:R-:W-:Y:S02]  /*88b0*/  @P0 SHF.L.U32 R3, R57, 0x1f, RZ ;  /* 0x0000001f39030819 */ /* 0x000fe400000006ff */
[----:B------:R-:W-:Y:S01]  /*88c0*/  @P0 IADD3 R0, PT, PT, R0, 0xf0, RZ ;  /* 0x000000f000000810 */ /* 0x000fe20007ffe0ff */
[----:B------:R-:W-:Y:S01]  /*88d0*/  @!PT LDS RZ, [RZ] ;  /* 0x00000000fffff984 */ /* 0x000fe20000000800 */
[----:B------:R-:W-:Y:S01]  /*88e0*/  @!PT LDS RZ, [RZ] ;  /* 0x00000000fffff984 */ /* 0x000fe20000000800 */
[----:B------:R-:W-:Y:S01]  /*88f0*/  @!PT LDS RZ, [RZ] ;  /* 0x00000000fffff984 */ /* 0x000fe20000000800 */
[----:B------:R-:W-:Y:S01]  /*8900*/  @!PT LDS RZ, [RZ] ;  /* 0x00000000fffff984 */ /* 0x000fe20000000800 */
[----:B------:R3:W-:Y:S06]  /*8910*/  MEMBAR.ALL.CTA ;  /* 0x0000000000007992 */ /* 0x0007ec0000008000 */
[----:B---3--:R-:W3:Y:S01]  /*8920*/  FENCE.VIEW.ASYNC.S ;  /* 0x00000000000073c6 */ /* 0x008ee20000000000 */
[----:B--2---:R-:W-:Y:S01]  /*8930*/  @P0 PRMT R0, R70, 0x654, R0 ;  /* 0x0000065446000816 */ /* 0x004fe20000000000 */
[----:B---3--:R-:W-:Y:S06]  /*8940*/  BAR.SYNC.DEFER_BLOCKING 0x1, 0x80 ;  /* 0x0042000000007b1d */ /* 0x008fec0000010000 */
[----:B------:R-:W-:Y:S05]  /*8950*/  @P1 BRA `(.L_x_129) ;  /* 0x0000000000341947 */ /* 0x000fea0003800000 */
[----:B------:R-:W2:Y:S01]  /*8960*/  LDCU.64 UR8, c[0x0][0x348] ;  /* 0x00006900ff0877ac */ /* 0x000ea20008000a00 */
[----:B------:R-:W-:Y:S02]  /*8970*/  UIADD3 UR40, UPT, UPT, UR49, 0x1200, URZ ;  /* 0x0000120031287890 */ /* 0x000fe4000fffe0ff */
[----:B------:R-:W-:Y:S02]  /*8980*/  UIADD3 UR41, UPT, UPT, UR50, 0x10, URZ ;  /* 0x0000001032297890 */ /* 0x000fe4000fffe0ff */
[----:B------:R-:W-:Y:S02]  /*8990*/  UIADD3 UR6, UPT, UPT, UR49, 0x1a00, URZ ;  /* 0x00001a0031067890 */ /* 0x000fe4000fffe0ff */
[----:B------:R-:W-:Y:S02]  /*89a0*/  UIADD3 UR7, UPT, UPT, UR50, 0x50, URZ ;  /* 0x0000005032077890 */ /* 0x000fe4000fffe0ff */
        /* <DEDUP_REMOVED lines=8> */
.L_x_129:
[----:B------:R-:W-:Y:S05]  /*8a30*/  BSYNC.RECONVERGENT B0 ;  /* 0x0000000000007941 */ /* 0x000fea0003800200 */
.L_x_128:
[----:B------:R-:W-:Y:S01]  /*8a40*/  BAR.SYNC.DEFER_BLOCKING 0x1, 0x80 ;  /* 0x0042000000007b1d */ /* 0x000fe20000010000 */
[----:B------:R-:W-:Y:S04]  /*8a50*/  UIADD3 UR4, UPT, UPT, UR52, 0x1, URZ ;  /* 0x0000000134047890 */ /* 0x000fe8000fffe0ff */
[----:B------:R-:W-:Y:S04]  /*8a60*/  UISETP.NE.AND UP0, UPT, UR4, 0x4, UPT ;  /* 0x000000040400788c */ /* 0x000fe8000bf05270 */
[----:B------:R-:W-:Y:S01]  /*8a70*/  USEL UR51, UR4, URZ, UP0 ;  /* 0x000000ff04337287 */ /* 0x000fe20008000000 */
[----:B------:R2:W-:Y:S01]  /*8a80*/  @P0 SYNCS.ARRIVE.TRANS64.RED.A1T0 RZ, [R0+URZ], RZ ;  /* 0x000000ff00ff09a7 */ /* 0x0005e200081004ff */
[----:B------:R-:W-:Y:S01]  /*8a90*/  BSSY B1, `(.L_x_130) ;  /* 0x0000012000017945 */ /* 0x000fe20003800000 */
[----:B------:R-:W3:Y:S02]  /*8aa0*/  @P0 SYNCS.PHASECHK.TRANS64.TRYWAIT P1, [R2+URZ+0xd0], R3 ;  /* 0x0000d003020005a7 */ /* 0x000ee400080211ff */
[----:B---3--:R-:W-:Y:S01]  /*8ab0*/  @P0 SEL R68, RZ, 0x1, !P1 ;  /* 0x00000001ff440807 */ /* 0x008fe20004800000 */
[----:B--2---:R-:W-:Y:S06]  /*8ac0*/  @!P0 BRA `(.L_x_131) ;  /* 0x0000000000388947 */ /* 0x004fec0003800000 */
[----:B------:R-:W-:Y:S01]  /*8ad0*/  ISETP.NE.U32.AND P0, PT, R69, 0x1, PT ;  /* 0x000000014500780c */ /* 0x000fe20003f05070 */
[----:B------:R-:W-:Y:S01]  /*8ae0*/  BSSY B0, `(.L_x_132) ;  /* 0x0000009000007945 */ /* 0x000fe20003800000 */
[----:B------:R-:W-:Y:S11]  /*8af0*/  ISETP.NE.AND P1, PT, R68, RZ, PT ;  /* 0x000000ff4400720c */ /* 0x000ff60003f25270 */
[----:B------:R-:W-:Y:S05]  /*8b00*/  @P0 IMAD R3, R27, 0x1000, R66 ;  /* 0x000010001b030824 */ /* 0x000fea00078e0242 */
[----:B------:R-:W-:Y:S05]  /*8b10*/  @P0 IADD3 R0, PT, PT, R3, UR49, RZ ;  /* 0x0000003103000c10 */ /* 0x000fea000fffe0ff */
[----:B------:R-:W-:Y:S01]  /*8b20*/  @P0 IMAD.IADD R0, R71, 0x1, R0 ;  /* 0x0000000147000824 */ /* 0x000fe200078e0200 */
[----:B------:R-:W-:Y:S06]  /*8b30*/  @P1 BRA `(.L_x_133) ;  /* 0x00000000000c1947 */ /* 0x000fec0003800000 */
[----:B------:R-:W-:Y:S04]  /*8b40*/  SHF.L.U32 R4, R57, 0x1f, RZ ;  /* 0x0000001f39047819 */ /* 0x000fe800000006ff */
[----:B------:R-:W2:Y:S02]  /*8b50*/  SYNCS.PHASECHK.TRANS64.TRYWAIT P1, [R2+URZ+0xd0], R4 ;  /* 0x0000d004020075a7 */ /* 0x000ea400080211ff */
[----:B--2---:R-:W-:Y:S05]  /*8b60*/  @!P1 BRA `(.L_x_134) ;  /* 0x00000020005c9947 */ /* 0x004fea0003800000 */
.L_x_133:
[----:B------:R-:W-:Y:S05]  /*8b70*/  BSYNC B0 ;  /* 0x0000000000007941 */ /* 0x000fea0003800000 */
.L_x_132:
[----:B------:R3:W4:Y:S01]  /*8b80*/  @P0 LDS.128 R28, [R3+UR49+0x200] ;  /* 0x00020031031c0984 */ /* 0x0007220008000c00 */
[----:B------:R-:W-:Y:S03]  /*8b90*/  IADD3 R27, PT, PT, R27, 0x1, RZ ;  /* 0x000000011b1b7810 */ /* 0x000fe60007ffe0ff */
[----:B------:R3:W1:Y:S04]  /*8ba0*/  @P0 LDS.128 R36, [R0+0x200] ;  /* 0x0002000000240984 */ /* 0x0006680000000c00 */
.L_x_131:
[----:B------:R-:W-:Y:S05]  /*8bb0*/  BSYNC B1 ;  /* 0x0000000000017941 */ /* 0x000fea0003800000 */
.L_x_130:
[----:B---3--:R-:W-:Y:S05]  /*8bc0*/  VIADD R0, R25, 0x20 ;  /* 0x0000002019007836 */ /* 0x008fea0000000000 */
[----:B------:R-:W-:Y:S04]  /*8bd0*/  SHF.R.U32.HI R0, RZ, 0x15, R0 ;  /* 0x00000015ff007819 */ /* 0x000fe80000011600 */
[----:B------:R-:W-:Y:S11]  /*8be0*/  LOP3.LUT P0, RZ, R0, 0x3, R50, 0x48, !PT ;  /* 0x0000000300ff7812 */ /* 0x000ff60007804832 */
[----:B------:R-:W-:Y:S02]  /*8bf0*/  @!UPT UIADD3 URZ, UPT, UPT, URZ, URZ, URZ ;  /* 0x000000fffffff290 */ /* 0x000fe4000fffe0ff */
[----:B------:R-:W-:Y:S05]  /*8c00*/  @!P0 BRA `(.L_x_135) ;  /* 0x0000000000408947 */ /* 0x000fea0003800000 */
[----:B------:R-:W3:Y:S01]  /*8c10*/  LDCU.64 UR8, c[0x4][0x70] ;  /* 0x01000e00ff0877ac */ /* 0x000ee20008000a00 */
[----:B------:R-:W-:Y:S01]  /*8c20*/  MOV R3, 0x0 ;  /* 0x0000000000037802 */ /* 0x000fe20000000f00 */
[----:B------:R-:W-:Y:S02]  /*8c30*/  HFMA2 R12, -RZ, RZ, 0, 5.9604644775390625e-08 ;  /* 0x00000001ff0c7431 */ /* 0x000fe400000001ff */
[----:B-1----:R-:W-:Y:S02]  /*8c40*/  IMAD.MOV.U32 R8, RZ, RZ, 0x192 ;  /* 0x00000192ff087424 */ /* 0x002fe400078e00ff */
[----:B------:R-:W-:Y:S01]  /*8c50*/  IMAD.MOV.U32 R13, RZ, RZ, RZ ;  /* 0x000000ffff0d7224 */ /* 0x000fe200078e00ff */
[----:B------:R-:W1:Y:S01]  /*8c60*/  LDCU.64 UR6, c[0x4][0x78] ;  /* 0x01000f00ff0677ac */ /* 0x000e620008000a00 */
[----:B--2---:R-:W2:Y:S01]  /*8c70*/  LDC.64 R2, c[0x4][R3] ;  /* 0x0100000003027b82 */ /* 0x004ea20000000a00 */
[----:B------:R-:W5:Y:S01]  /*8c80*/  LDCU.64 UR4, c[0x4][0x10] ;  /* 0x01000200ff0477ac */ /* 0x000f620008000a00 */
[----:B---3--:R-:W-:Y:S01]  /*8c90*/  MOV R5, UR9 ;  /* 0x0000000900057c02 */ /* 0x008fe20008000f00 */
[----:B------:R-:W-:Y:S01]  /*8ca0*/  IMAD.U32 R4, RZ, RZ, UR8 ;  /* 0x00000008ff047e24 */ /* 0x000fe2000f8e00ff */
[----:B-1----:R-:W-:Y:S01]  /*8cb0*/  MOV R7, UR7 ;  /* 0x0000000700077c02 */ /* 0x002fe20008000f00 */
[----:B------:R-:W-:Y:S01]  /*8cc0*/  IMAD.U32 R6, RZ, RZ, UR6 ;  /* 0x00000006ff067e24 */ /* 0x000fe2000f8e00ff */
[----:B-----5:R-:W-:Y:S01]  /*8cd0*/  MOV R11, UR5 ;  /* 0x00000005000b7c02 */ /* 0x020fe20008000f00 */
[----:B------:R-:W-:Y:S02]  /*8ce0*/  IMAD.U32 R10, RZ, RZ, UR4 ;  /* 0x00000004ff0a7e24 */ /* 0x000fe4000f8e00ff */
[----:B------:R-:W-:Y:S07]  /*8cf0*/  LEPC R20, `(.L_x_135) ;  /* 0x000000001014794e */ /* 0x000fee0000000000 */
[----:B--2-4-:R-:W-:Y:S05]  /*8d00*/  CALL.ABS.NOINC R2 ;  /* 0x0000000002007343 */ /* 0x014fea0003c00000 */
.L_x_135:
[----:B------:R-:W-:Y:S01]  /*8d10*/  ISETP.NE.AND P6, PT, R65, RZ, PT ;  /* 0x000000ff4100720c */ /* 0x000fe20003fc5270 */
[----:B------:R-:W-:Y:S05]  /*8d20*/  WARPSYNC.ALL ;  /* 0x0000000000007948 */ /* 0x000fea0003800000 */
[----:B------:R-:W-:Y:S01]  /*8d30*/  R2UR UR4, R25 ;  /* 0x00000000190472ca */ /* 0x000fe200000e0000 */
[--C-:B----4-:R-:W-:Y:S01]  /*8d40*/  HADD2.F32 R3, -RZ, R28.reuse.H0_H0 ;  /* 0x2000001cff037230 */ /* 0x110fe20000004100 */
[----:B------:R-:W-:Y:S01]  /*8d50*/  ISETP.NE.U32.OR P0, PT, R64, 0x1, !P6 ;  /* 0x000000014000780c */ /* 0x000fe20007705470 */
[--C-:B------:R-:W-:Y:S01]  /*8d60*/  HADD2.F32 R20, -RZ, R29.reuse.H0_H0 ;  /* 0x2000001dff147230 */ /* 0x100fe20000004100 */
[----:B------:R-:W-:Y:S01]  /*8d70*/  ISETP.NE.AND P1, PT, R59, RZ, PT ;  /* 0x000000ff3b00720c */ /* 0x000fe20003f25270 */
[----:B------:R-:W-:Y:S01]  /*8d80*/  HADD2.F32 R21, -RZ, R29.H1_H1 ;  /* 0x3000001dff157230 */ /* 0x000fe20000004100 */
[----:B------:R-:W-:Y:S07]  /*8d90*/  BSSY.RECONVERGENT B0, `(.L_x_136) ;  /* 0x0000054000007945 */ /* 0x000fee0003800200 */
[----:B-12---:R-:W1:Y:S02]  /*8da0*/  LDTM.x16 R4, tmem[UR4+0x20] ;  /* 0x00002004000479ee */ /* 0x006e640008240000 */
        /* <DEDUP_REMOVED lines=13> */
[----:B------:R-:W-:Y:S01]  /*8e80*/  FFMA R3, R26, R20, R3 ;  /* 0x000000141a037223 */ /* 0x000fe20000000003 */
[----:B------:R-:W-:Y:S01]  /*8e90*/  FMUL R5, R24, R9 ;  /* 0x0000000918057220 */ /* 0x000fe20000400000 */
[--C-:B------:R-:W-:Y:S02]  /*8ea0*/  HADD2.F32 R2, -RZ, R31.reuse.H0_H0 ;  /* 0x2000001fff027230 */ /* 0x100fe40000004100 */
[----:B------:R-:W-:Y:S01]  /*8eb0*/  FFMA R7, R26, R21, R7 ;  /* 0x000000151a077223 */ /* 0x000fe20000000007 */
[----:B------:R-:W-:Y:S01]  /*8ec0*/  FMUL R6, R24, R10 ;  /* 0x0000000a18067220 */ /* 0x000fe20000400000 */
        /* <DEDUP_REMOVED lines=8> */
[C---:B------:R-:W-:Y:S01]  /*8f50*/  FMUL R9, R24.reuse, R13 ;  /* 0x0000000d18097220 */ /* 0x040fe20000400000 */
        /* <DEDUP_REMOVED lines=14> */
[----:B------:R-:W-:Y:S02]  /*9040*/  HADD2.F32 R5, -RZ, R39.H1_H1 ;  /* 0x30000027ff057230 */ /* 0x000fe40000004100 */
[----:B------:R-:W-:Y:S01]  /*9050*/  FFMA R15, R26, R0, R15 ;  /* 0x000000001a0f7223 */ /* 0x000fe2000000000f */
        /* <DEDUP_REMOVED lines=22> */
[----:B--2---:R-:W2:Y:S01]  /*91c0*/  FENCE.VIEW.ASYNC.S ;  /* 0x00000000000073c6 */ /* 0x004ea20000000000 */
[----:B------:R-:W-:Y:S01]  /*91d0*/  @P0 PRMT R0, R70, 0x654, R0 ;  /* 0x0000065446000816 */ /* 0x000fe20000000000 */
[----:B--2---:R-:W-:Y:S06]  /*91e0*/  BAR.SYNC.DEFER_BLOCKING 0x1, 0x80 ;  /* 0x0042000000007b1d */ /* 0x004fec0000010000 */
        /* <DEDUP_REMOVED lines=14> */
.L_x_137:
[----:B------:R-:W-:Y:S05]  /*92d0*/  BSYNC.RECONVERGENT B0 ;  /* 0x0000000000007941 */ /* 0x000fea0003800200 */
.L_x_136:
        /* <DEDUP_REMOVED lines=19> */
.L_x_141:
[----:B------:R-:W-:Y:S05]  /*9410*/  BSYNC B0 ;  /* 0x0000000000007941 */ /* 0x000fea0003800000 */
.L_x_140:
[----:B------:R3:W4:Y:S04]  /*9420*/  @P0 LDS.128 R28, [R27+UR49+0x200] ;  /* 0x000200311b1c0984 */ /* 0x0007280008000c00 */
[----:B------:R3:W1:Y:S02]  /*9430*/  @P0 LDS.128 R36, [R71+0x200] ;  /* 0x0002000047240984 */ /* 0x0006640000000c00 */
.L_x_139:
[----:B------:R-:W-:Y:S05]  /*9440*/  BSYNC B1 ;  /* 0x0000000000017941 */ /* 0x000fea0003800000 */
.L_x_138:
[----:B--2---:R-:W-:Y:S05]  /*9450*/  VIADD R0, R25, 0x30 ;  /* 0x0000003019007836 */ /* 0x004fea0000000000 */
[----:B------:R-:W-:Y:S04]  /*9460*/  SHF.R.U32.HI R0, RZ, 0x15, R0 ;  /* 0x00000015ff007819 */ /* 0x000fe80000011600 */
[----:B------:R-:W-:Y:S11]  /*9470*/  LOP3.LUT P0, RZ, R0, 0x3, R50, 0x48, !PT ;  /* 0x0000000300ff7812 */ /* 0x000ff60007804832 */
[----:B------:R-:W-:Y:S02]  /*9480*/  @!UPT UIADD3 URZ, UPT, UPT, URZ, URZ, URZ ;  /* 0x000000fffffff290 */ /* 0x000fe4000fffe0ff */
[----:B------:R-:W-:Y:S05]  /*9490*/  @!P0 BRA `(.L_x_143) ;  /* 0x0000000000408947 */ /* 0x000fea0003800000 */
[----:B------:R-:W2:Y:S01]  /*94a0*/  LDCU.64 UR8, c[0x4][0x70] ;  /* 0x01000e00ff0877ac */ /* 0x000ea20008000a00 */
[----:B------:R-:W-:Y:S01]  /*94b0*/  MOV R3, 0x0 ;  /* 0x0000000000037802 */ /* 0x000fe20000000f00 */
        /* <DEDUP_REMOVED lines=14> */
.L_x_143:
[----:B------:R-:W-:Y:S01]  /*95a0*/  ISETP.NE.AND P0, PT, R59, RZ, PT ;  /* 0x000000ff3b00720c */ /* 0x000fe20003f05270 */
[----:B------:R-:W-:Y:S05]  /*95b0*/  WARPSYNC.ALL ;  /* 0x0000000000007948 */ /* 0x000fea0003800000 */
[----:B------:R-:W-:Y:S01]  /*95c0*/  R2UR UR4, R25 ;  /* 0x00000000190472ca */ /* 0x000fe200000e0000 */
[--C-:B----4-:R-:W-:Y:S01]  /*95d0*/  HADD2.F32 R20, -RZ, R28.reuse.H0_H0 ;  /* 0x2000001cff147230 */ /* 0x110fe20000004100 */
[----:B------:R-:W-:Y:S01]  /*95e0*/  IADD3 R62, PT, PT, R62, 0x140, RZ ;  /* 0x000001403e3e7810 */ /* 0x000fe20007ffe0ff */
[----:B------:R-:W-:Y:S01]  /*95f0*/  HADD2.F32 R21, -RZ, R28.H1_H1 ;  /* 0x3000001cff157230 */ /* 0x000fe20000004100 */
[----:B------:R-:W-:Y:S01]  /*9600*/  BSSY.RECONVERGENT B0, `(.L_x_144) ;  /* 0x0000052000007945 */ /* 0x000fe20003800200 */
[--C-:B------:R-:W-:Y:S01]  /*9610*/  HADD2.F32 R25, -RZ, R29.reuse.H0_H0 ;  /* 0x2000001dff197230 */ /* 0x100fe20000004100 */
[----:B------:R-:W-:Y:S01]  /*9620*/  LOP3.LUT R62, R62, 0xfefffff8, RZ, 0xc0, !PT ;  /* 0xfefffff83e3e7812 */ /* 0x000fe200078ec0ff */
[----:B---3--:R-:W-:Y:S02]  /*9630*/  HADD2.F32 R27, -RZ, R29.H1_H1 ;  /* 0x3000001dff1b7230 */ /* 0x008fe40000004100 */
[--C-:B------:R-:W-:Y:S02]  /*9640*/  HADD2.F32 R28, -RZ, R30.reuse.H0_H0 ;  /* 0x2000001eff1c7230 */ /* 0x100fe40000004100 */
[----:B------:R-:W-:Y:S02]  /*9650*/  HADD2.F32 R29, -RZ, R30.H1_H1 ;  /* 0x3000001eff1d7230 */ /* 0x000fe40000004100 */
[----:B-1----:R-:W1:Y:S01]  /*9660*/  LDTM.x16 R4, tmem[UR4+0x30] ;  /* 0x00003004000479ee */ /* 0x002e620008240000 */
[----:B------:R-:W-:Y:S01]  /*9670*/  NOP ;  /* 0x0000000000007918 */ /* 0x000fe20000000000 */
[----:B-1----:R1:W-:Y:S01]  /*9680*/  SYNCS.ARRIVE.TRANS64.RED.A1T0 RZ, [R62+URZ], RZ ;  /* 0x000000ff3eff79a7 */ /* 0x0023e200081004ff */
[--C-:B------:R-:W-:Y:S02]  /*9690*/  HADD2.F32 R30, -RZ, R31.reuse.H0_H0 ;  /* 0x2000001fff1e7230 */ /* 0x100fe40000004100 */
[----:B------:R-:W-:Y:S02]  /*96a0*/  HADD2.F32 R31, -RZ, R31.H1_H1 ;  /* 0x3000001fff1f7230 */ /* 0x000fe40000004100 */
        /* <DEDUP_REMOVED lines=8> */
[C---:B------:R-:W-:Y:S01]  /*9730*/  FMUL R0, R24.reuse, R4 ;  /* 0x0000000418007220 */ /* 0x040fe20000400000 */
[C---:B------:R-:W-:Y:S01]  /*9740*/  FMUL R2, R24.reuse, R5 ;  /* 0x0000000518027220 */ /* 0x040fe20000400000 */
[C---:B------:R-:W-:Y:S01]  /*9750*/  FMUL R3, R24.reuse, R6 ;  /* 0x0000000618037220 */ /* 0x040fe20000400000 */
[----:B------:R-:W-:Y:S01]  /*9760*/  FMUL R7, R24, R7 ;  /* 0x0000000718077220 */ /* 0x000fe20000400000 */
[----:B------:R-:W-:Y:S01]  /*9770*/  FFMA R0, R26, R20, R0 ;  /* 0x000000141a007223 */ /* 0x000fe20000000000 */
        /* <DEDUP_REMOVED lines=23> */
[----:B------:R-:W-:Y:S01]  /*98f0*/  F2FP.F16.F32.PACK_AB R28, R2, R0 ;  /* 0x00000000021c723e */ /* 0x000fe200000000ff */
[C---:B------:R-:W-:Y:S01]  /*9900*/  FFMA R12, R26.reuse, R36, R12 ;  /* 0x000000241a0c7223 */ /* 0x040fe2000000000c */
[----:B------:R-:W-:Y:S01]  /*9910*/  F2FP.F16.F32.PACK_AB R29, R7, R3 ;  /* 0x00000003071d723e */ /* 0x000fe200000000ff */
[C---:B------:R-:W-:Y:S01]  /*9920*/  FFMA R13, R26.reuse, R37, R13 ;  /* 0x000000251a0d7223 */ /* 0x040fe2000000000d */
[----:B------:R-:W-:Y:S01]  /*9930*/  F2FP.F16.F32.PACK_AB R30, R5, R4 ;  /* 0x00000004051e723e */ /* 0x000fe200000000ff */
[C---:B------:R-:W-:Y:S01]  /*9940*/  FFMA R14, R26.reuse, R38, R14 ;  /* 0x000000261a0e7223 */ /* 0x040fe2000000000e */
[----:B------:R-:W-:Y:S01]  /*9950*/  F2FP.F16.F32.PACK_AB R31, R11, R6 ;  /* 0x000000060b1f723e */ /* 0x000fe200000000ff */
[----:B------:R-:W-:Y:S01]  /*9960*/  FFMA R19, R26, R39, R19 ;  /* 0x000000271a137223 */ /* 0x000fe20000000013 */
[----:B------:R-:W-:Y:S02]  /*9970*/  F2FP.F16.F32.PACK_AB R8, R9, R8 ;  /* 0x000000080908723e */ /* 0x000fe400000000ff */
[----:B------:R-:W-:Y:S01]  /*9980*/  F2FP.F16.F32.PACK_AB R9, R15, R10 ;  /* 0x0000000a0f09723e */ /* 0x000fe200000000ff */
[----:B------:R1:W-:Y:S01]  /*9990*/  STS.128 [R66+UR49+0x3200], R28 ;  /* 0x0032001c42007988 */ /* 0x0003e20008000c31 */
        /* <DEDUP_REMOVED lines=24> */
.L_x_145:
[----:B------:R-:W-:Y:S05]  /*9b20*/  BSYNC.RECONVERGENT B0 ;  /* 0x0000000000007941 */ /* 0x000fea0003800200 */
.L_x_144:
[----:B------:R-:W-:Y:S01]  /*9b30*/  BAR.SYNC.DEFER_BLOCKING 0x1, 0x80 ;  /* 0x0042000000007b1d */ /* 0x000fe20000010000 */
[----:B------:R-:W-:Y:S01]  /*9b40*/  UISETP.NE.AND UP0, UPT, UR54, -0x4, UPT ;  /* 0xfffffffc3600788c */ /* 0x000fe2000bf05270 */
[----:B------:R-:W-:Y:S08]  /*9b50*/  IADD3 R22, PT, PT, R22, 0x1, RZ ;  /* 0x0000000116167810 */ /* 0x000ff00007ffe0ff */
[----:B------:R-:W-:Y:S05]  /*9b60*/  BRA.U !UP0, `(.L_x_146) ;  /* 0x0000000108287547 */ /* 0x000fea000b800000 */
[----:B------:R-:W-:Y:S01]  /*9b70*/  ISETP.NE.AND P0, PT, R65, RZ, PT ;  /* 0x000000ff4100720c */ /* 0x000fe20003f05270 */
[----:B------:R-:W-:Y:S01]  /*9b80*/  IMAD.U32 R0, RZ, RZ, UR52 ;  /* 0x00000034ff007e24 */ /* 0x000fe2000f8e00ff */
[----:B------:R-:W-:Y:S02]  /*9b90*/  UIADD3 UR4, UPT, UPT, UR52, 0x1, URZ ;  /* 0x0000000134047890 */ /* 0x000fe4000fffe0ff */
[----:B------:R-:W-:Y:S02]  /*9ba0*/  ISETP.NE.U32.OR P0, PT, R64, 0x1, !P0 ;  /* 0x000000014000780c */ /* 0x000fe40004705470 */
[----:B------:R-:W-:Y:S04]  /*9bb0*/  UISETP.NE.AND UP0, UPT, UR4, 0x4, UPT ;  /* 0x000000040400788c */ /* 0x000fe8000bf05270 */
[----:B------:R-:W-:Y:S07]  /*9bc0*/  USEL UR52, UR4, URZ, UP0 ;  /* 0x000000ff04347287 */ /* 0x000fee0008000000 */
[----:B------:R-:W-:Y:S05]  /*9bd0*/  @P0 LEA R0, R0, UR49, 0x3 ;  /* 0x0000003100000c11 */ /* 0x000fea000f8e18ff */
[----:B------:R-:W-:Y:S05]  /*9be0*/  @P0 VIADD R0, R0, 0xf0 ;  /* 0x000000f000000836 */ /* 0x000fea0000000000 */
[----:B------:R-:W-:Y:S04]  /*9bf0*/  @P0 PRMT R0, R70, 0x654, R0 ;  /* 0x0000065446000816 */ /* 0x000fe80000000000 */
[----:B------:R2:W-:Y:S03]  /*9c00*/  @P0 SYNCS.ARRIVE.TRANS64.RED.A1T0 RZ, [R0+URZ], RZ ;  /* 0x000000ff00ff09a7 */ /* 0x0005e600081004ff */
.L_x_146:
[----:B------:R-:W-:Y:S01]  /*9c10*/  R2UR UR5, R51 ;  /* 0x00000000330572ca */ /* 0x000fe200000e0000 */
[----:B------:R-:W-:Y:S01]  /*9c20*/  UIADD3 UR54, UPT, UPT, UR54, 0x4, URZ ;  /* 0x0000000436367890 */ /* 0x000fe2000fffe0ff */
[----:B------:R-:W-:Y:S01]  /*9c30*/  R2UR UR4, R52 ;  /* 0x00000000340472ca */ /* 0x000fe200000e0000 */
[----:B------:R-:W-:Y:S01]  /*9c40*/  UMOV UR51, UR63 ;  /* 0x0000003f00337c82 */ /* 0x000fe20008000000 */
[----:B------:R-:W-:Y:S02]  /*9c50*/  LOP3.LUT P0, RZ, R46, 0x1, RZ, 0xc0, !PT ;  /* 0x000000012eff7812 */ /* 0x000fe4000780c0ff */
[C---:B------:R-:W-:Y:S02]  /*9c60*/  ISETP.NE.AND P1, PT, R22.reuse, 0x2, PT ;  /* 0x000000021600780c */ /* 0x040fe40003f25270 */
[----:B------:R-:W-:Y:S02]  /*9c70*/  LOP3.LUT R55, R55, 0x1, RZ, 0x3c, !PT ;  /* 0x0000000137377812 */ /* 0x000fe400078e3cff */
[----:B--2---:R-:W-:Y:S02]  /*9c80*/  SEL R0, RZ, 0x1, P1 ;  /* 0x00000001ff007807 */ /* 0x004fe40000800000 */
[----:B------:R-:W-:Y:S01]  /*9c90*/  SEL R22, R22, RZ, P1 ;  /* 0x000000ff16167207 */ /* 0x000fe20000800000 */
[----:B------:R-:W-:Y:S01]  /*9ca0*/  UIADD3 UR19, UPT, UPT, UR36, UR5, URZ ;  /* 0x0000000524137290 */ /* 0x000fe2000fffe0ff */
[----:B------:R-:W-:Y:S01]  /*9cb0*/  LOP3.LUT R56, R56, R0, RZ, 0x3c, !PT ;  /* 0x0000000038387212 */ /* 0x000fe200078e3cff */
[----:B------:R-:W-:Y:S02]  /*9cc0*/  UIADD3 UR21, UPT, UPT, UR37, UR4, URZ ;  /* 0x0000000425157290 */ /* 0x000fe4000fffe0ff */
[----:B------:R-:W-:Y:S10]  /*9cd0*/  @P0 BRA `(.L_x_147) ;  /* 0xffffffc800980947 */ /* 0x000ff4000383ffff */
[----:B------:R-:W-:-:S13]  /*9ce0*/  R2UR UR4, R53 ;  /* 0x00000000350472ca */ /* 0x000fda00000e0000 */
[----:B------:R-:W-:-:S09]  /*9cf0*/  UISETP.NE.AND UP0, UPT, UR4, URZ, UPT ;  /* 0x000000ff0400728c */ /* 0x000fd2000bf05270 */
[----:B------:R-:W-:Y:S05]  /*9d00*/  BRA.U !UP0, `(.L_x_148) ;  /* 0x0000000108487547 */ /* 0x000fea000b800000 */
[----:B------:R-:W2:Y:S02]  /*9d10*/  LDCU.64 UR4, c[0x0][0x890] ;  /* 0x00011200ff0477ac */ /* 0x000ea40008000a00 */
[----:B--2---:R-:W-:-:S04]  /*9d20*/  UISETP.NE.U32.AND UP0, UPT, UR4, URZ, UPT ;  /* 0x000000ff0400728c */ /* 0x004fc8000bf05070 */
[----:B------:R-:W-:-:S09]  /*9d30*/  UISETP.NE.AND.EX UP0, UPT, UR5, URZ, UPT, UP0 ;  /* 0x000000ff0500728c */ /* 0x000fd2000bf05300 */
[----:B------:R-:W-:Y:S05]  /*9d40*/  BRA.U UP0, `(.L_x_149) ;  /* 0x00000001000c7547 */ /* 0x000fea000b800000 */
[----:B------:R-:W-:-:S13]  /*9d50*/  FSETP.NEU.AND P0, PT, R26, RZ, PT ;  /* 0x000000ff1a00720b */ /* 0x000fda0003f0d000 */
[----:B------:R-:W-:Y:S05]  /*9d60*/  @!P0 EXIT ;  /* 0x000000000000894d */ /* 0x000fea0003800000 */
[----:B------:R-:W-:Y:S05]  /*9d70*/  BRA `(.L_x_148) ;  /* 0x00000000002c7947 */ /* 0x000fea0003800000 */
.L_x_149:
[----:B------:R-:W-:Y:S01]  /*9d80*/  ISETP.NE.AND P0, PT, R63, RZ, PT ;  /* 0x000000ff3f00720c */ /* 0x000fe20003f05270 */
[----:B------:R-:W-:-:S12]  /*9d90*/  BSSY.RECONVERGENT B0, `(.L_x_148) ;  /* 0x0000009000007945 */ /* 0x000fd80003800200 */
[----:B------:R-:W-:Y:S05]  /*9da0*/  @P0 BRA `(.L_x_150) ;  /* 0x0000000000140947 */ /* 0x000fea0003800000 */
[----:B------:R-:W2:Y:S02]  /*9db0*/  LDCU.64 UR4, c[0x0][0x888] ;  /* 0x00011100ff0477ac */ /* 0x000ea40008000a00 */
[----:B--2---:R-:W-:-:S04]  /*9dc0*/  ISETP.NE.U32.AND P0, PT, RZ, UR4, PT ;  /* 0x00000004ff007c0c */ /* 0x004fc8000bf05070 */
[----:B------:R-:W-:-:S13]  /*9dd0*/  ISETP.NE.AND.EX P0, PT, RZ, UR5, PT, P0 ;  /* 0x00000005ff007c0c */ /* 0x000fda000bf05300 */
[----:B------:R-:W-:Y:S05]  /*9de0*/  @!P0 EXIT ;  /* 0x000000000000894d */ /* 0x000fea0003800000 */
[----:B------:R-:W-:Y:S05]  /*9df0*/  BRA `(.L_x_151) ;  /* 0x0000000000087947 */ /* 0x000fea0003800000 */
.L_x_150:
[----:B------:R-:W-:-:S13]  /*9e00*/  FSETP.NEU.AND P0, PT, R26, RZ, PT ;  /* 0x000000ff1a00720b */ /* 0x000fda0003f0d000 */
[----:B------:R-:W-:Y:S05]  /*9e10*/  @!P0 EXIT ;  /* 0x000000000000894d */ /* 0x000fea0003800000 */
.L_x_151:
[----:B------:R-:W-:Y:S05]  /*9e20*/  BSYNC.RECONVERGENT B0 ;  /* 0x0000000000007941 */ /* 0x000fea0003800200 */
.L_x_148:
[----:B------:R-:W2:Y:S01]  /*9e30*/  S2UR UR5, SR_CgaCtaId ;  /* 0x00000000000579c3 */ /* 0x000ea20000008800 */
[----:B------:R-:W-:Y:S01]  /*9e40*/  ULEA UR4, UR52, UR49, 0x3 ;  /* 0x0000003134047291 */ /* 0x000fe2000f8e18ff */
[----:B------:R-:W-:-:S04]  /*9e50*/  DEPBAR.LE SB0, 0x0 ;  /* 0x000080000000791a */ /* 0x000fc80000000000 */
[----:B------:R-:W-:-:S04]  /*9e60*/  UIADD3 UR4, UPT, UPT, UR4, 0xf0, URZ ;  /* 0x000000f004047890 */ /* 0x000fc8000fffe0ff */
[----:B--2---:R-:W-:-:S09]  /*9e70*/  UPRMT UR4, UR5, 0x654, UR4 ;  /* 0x0000065405047896 */ /* 0x004fd20008000004 */
[----:B------:R-:W-:Y:S01]  /*9e80*/  SYNCS.ARRIVE.TRANS64.RED.A1T0 RZ, [UR4], RZ ;  /* 0x000000ffffff79a7 */ /* 0x000fe20008100404 */
[----:B------:R-:W-:Y:S05]  /*9e90*/  EXIT ;  /* 0x000000000000794d */ /* 0x000fea0003800000 */
.L_x_25:
[----:B------:R-:W-:Y:S07]  /*9ea0*/  MOV R0, UR11 ;  /* 0x0000000b00007c02 */ /* 0x000fee0008000f00 */
.L_x_152:
[----:B--2---:R2:W3:Y:S02]  /*9eb0*/  SYNCS.PHASECHK.TRANS64.TRYWAIT P0, [R0+URZ+0x68], R4 ;  /* 0x00006804000075a7 */ /* 0x0044e400080011ff */
[----:B---3--:R-:W-:Y:S05]  /*9ec0*/  @!P0 NANOSLEEP.SYNCS 0x989680 ;  /* 0x009896800000895d */ /* 0x008fea0003900000 */
[----:B------:R-:W3:Y:S02]  /*9ed0*/  @!P0 SYNCS.PHASECHK.TRANS64 P0, [R0+URZ+0x68], R4 ;  /* 0x00006804000085a7 */ /* 0x000ee400080010ff */
[----:B---3--:R-:W-:Y:S05]  /*9ee0*/  @!P0 BRA `(.L_x_152) ;  /* 0xfffffffc00f08947 */ /* 0x008fea000383ffff */
[----:B------:R-:W-:Y:S05]  /*9ef0*/  BRA `(.L_x_24) ;  /* 0xffffff80001c7947 */ /* 0x000fea000383ffff */
.L_x_32:
[----:B--2---:R-:W-:Y:S07]  /*9f00*/  MOV R0, UR11 ;  /* 0x0000000b00007c02 */ /* 0x004fee0008000f00 */
.L_x_153:
[----:B--2---:R2:W3:Y:S02]  /*9f10*/  SYNCS.PHASECHK.TRANS64.TRYWAIT P0, [R0+URZ+0x68], R4 ;  /* 0x00006804000075a7 */ /* 0x0044e400080011ff */
[----:B---3--:R-:W-:Y:S05]  /*9f20*/  @!P0 NANOSLEEP.SYNCS 0x989680 ;  /* 0x009896800000895d */ /* 0x008fea0003900000 */
[----:B------:R-:W3:Y:S02]  /*9f30*/  @!P0 SYNCS.PHASECHK.TRANS64 P0, [R0+URZ+0x68], R4 ;  /* 0x00006804000085a7 */ /* 0x000ee400080010ff */
[----:B---3--:R-:W-:Y:S05]  /*9f40*/  @!P0 BRA `(.L_x_153) ;  /* 0xfffffffc00f08947 */ /* 0x008fea000383ffff */
[----:B------:R-:W-:Y:S05]  /*9f50*/  BRA `(.L_x_31) ;  /* 0xffffff8400447947 */ /* 0x000fea000383ffff */
.L_x_37:
[----:B------:R-:W-:-:S07]  /*9f60*/  MOV R0, UR29 ;  /* 0x0000001d00007c02 */ /* 0x000fce0008000f00 */
.L_x_154:
[----:B--2---:R2:W3:Y:S02]  /*9f70*/  SYNCS.PHASECHK.TRANS64.TRYWAIT P0, [R0+URZ+0x120], R3 ;  /* 0x00012003000075a7 */ /* 0x0044e400080011ff */
[----:B---3--:R-:W-:Y:S05]  /*9f80*/  @!P0 NANOSLEEP.SYNCS 0x989680 ;  /* 0x009896800000895d */ /* 0x008fea0003900000 */
[----:B------:R-:W3:Y:S02]  /*9f90*/  @!P0 SYNCS.PHASECHK.TRANS64 P0, [R0+URZ+0x120], R3 ;  /* 0x00012003000085a7 */ /* 0x000ee400080010ff */
[----:B---3--:R-:W-:Y:S05]  /*9fa0*/  @!P0 BRA `(.L_x_154) ;  /* 0xfffffffc00f08947 */ /* 0x008fea000383ffff */
[----:B------:R-:W-:Y:S05]  /*9fb0*/  BRA `(.L_x_155) ;  /* 0xffffff88000c7947 */ /* 0x000fea000383ffff */
.L_x_41:
[----:B------:R-:W-:-:S07]  /*9fc0*/  MOV R0, UR4 ;  /* 0x0000000400007c02 */ /* 0x000fce0008000f00 */
.L_x_156:
[----:B--2---:R2:W3:Y:S02]  /*9fd0*/  SYNCS.PHASECHK.TRANS64.TRYWAIT P0, [R0+URZ], R2 ;  /* 0x00000002000075a7 */ /* 0x0044e400080011ff */
[----:B---3--:R-:W-:Y:S05]  /*9fe0*/  @!P0 NANOSLEEP.SYNCS 0x989680 ;  /* 0x009896800000895d */ /* 0x008fea0003900000 */
[----:B------:R-:W3:Y:S02]  /*9ff0*/  @!P0 SYNCS.PHASECHK.TRANS64 P0, [R0+URZ], R2 ;  /* 0x00000002000085a7 */ /* 0x000ee400080010ff */
[----:B---3--:R-:W-:Y:S05]  /*a000*/  @!P0 BRA `(.L_x_156) ;  /* 0xfffffffc00f08947 */ /* 0x008fea000383ffff */
[----:B------:R-:W-:Y:S05]  /*a010*/  BRA `(.L_x_157) ;  /* 0xffffff8c00a07947 */ /* 0x000fea000383ffff */
.L_x_42:
[----:B------:R-:W-:-:S07]  /*a020*/  MOV R0, UR5 ;  /* 0x0000000500007c02 */ /* 0x000fce0008000f00 */
.L_x_158:
[----:B--2---:R2:W3:Y:S02]  /*a030*/  SYNCS.PHASECHK.TRANS64.TRYWAIT P0, [R0+URZ], R2 ;  /* 0x00000002000075a7 */ /* 0x0044e400080011ff */
[----:B---3--:R-:W-:Y:S05]  /*a040*/  @!P0 NANOSLEEP.SYNCS 0x989680 ;  /* 0x009896800000895d */ /* 0x008fea0003900000 */
[----:B------:R-:W3:Y:S02]  /*a050*/  @!P0 SYNCS.PHASECHK.TRANS64 P0, [R0+URZ], R2 ;  /* 0x00000002000085a7 */ /* 0x000ee400080010ff */
[----:B---3--:R-:W-:Y:S05]  /*a060*/  @!P0 BRA `(.L_x_158) ;  /* 0xfffffffc00f08947 */ /* 0x008fea000383ffff */
[----:B------:R-:W-:Y:S05]  /*a070*/  BRA `(.L_x_159) ;  /* 0xffffff8c00b07947 */ /* 0x000fea000383ffff */
.L_x_43:
[----:B------:R-:W-:-:S07]  /*a080*/  MOV R0, UR5 ;  /* 0x0000000500007c02 */ /* 0x000fce0008000f00 */
.L_x_160:
[----:B--2---:R2:W3:Y:S02]  /*a090*/  SYNCS.PHASECHK.TRANS64.TRYWAIT P0, [R0+URZ], R2 ;  /* 0x00000002000075a7 */ /* 0x0044e400080011ff */
[----:B---3--:R-:W-:Y:S05]  /*a0a0*/  @!P0 NANOSLEEP.SYNCS 0x989680 ;  /* 0x009896800000895d */ /* 0x008fea0003900000 */
[----:B------:R-:W3:Y:S02]  /*a0b0*/  @!P0 SYNCS.PHASECHK.TRANS64 P0, [R0+URZ], R2 ;  /* 0x00000002000085a7 */ /* 0x000ee400080010ff */
[----:B---3--:R-:W-:Y:S05]  /*a0c0*/  @!P0 BRA `(.L_x_160) ;  /* 0xfffffffc00f08947 */ /* 0x008fea000383ffff */
[----:B------:R-:W-:Y:S05]  /*a0d0*/  BRA `(.L_x_161) ;  /* 0xffffff8c00c07947 */ /* 0x000fea000383ffff */
.L_x_44:
[----:B------:R-:W-:-:S07]  /*a0e0*/  MOV R0, UR5 ;  /* 0x0000000500007c02 */ /* 0x000fce0008000f00 */
.L_x_162:
[----:B--2---:R2:W3:Y:S02]  /*a0f0*/  SYNCS.PHASECHK.TRANS64.TRYWAIT P0, [R0+URZ], R2 ;  /* 0x00000002000075a7 */ /* 0x0044e400080011ff */
[----:B---3--:R-:W-:Y:S05]  /*a100*/  @!P0 NANOSLEEP.SYNCS 0x989680 ;  /* 0x009896800000895d */ /* 0x008fea0003900000 */
[----:B------:R-:W3:Y:S02]  /*a110*/  @!P0 SYNCS.PHASECHK.TRANS64 P0, [R0+URZ], R2 ;  /* 0x00000002000085a7 */ /* 0x000ee400080010ff */
[----:B---3--:R-:W-:Y:S05]  /*a120*/  @!P0 BRA `(.L_x_162) ;  /* 0xfffffffc00f08947 */ /* 0x008fea000383ffff */
[----:B------:R-:W-:Y:S05]  /*a130*/  BRA `(.L_x_163) ;  /* 0xffffff8c00d07947 */ /* 0x000fea000383ffff */
.L_x_45:
[----:B------:R-:W-:-:S07]  /*a140*/  MOV R0, UR5 ;  /* 0x0000000500007c02 */ /* 0x000fce0008000f00 */
.L_x_164:
[----:B--2---:R2:W3:Y:S02]  /*a150*/  SYNCS.PHASECHK.TRANS64.TRYWAIT P0, [R0+URZ], R2 ;  /* 0x00000002000075a7 */ /* 0x0044e400080011ff */
[----:B---3--:R-:W-:Y:S05]  /*a160*/  @!P0 NANOSLEEP.SYNCS 0x989680 ;  /* 0x009896800000895d */ /* 0x008fea0003900000 */
[----:B------:R-:W3:Y:S02]  /*a170*/  @!P0 SYNCS.PHASECHK.TRANS64 P0, [R0+URZ], R2 ;  /* 0x00000002000085a7 */ /* 0x000ee400080010ff */
[----:B---3--:R-:W-:Y:S05]  /*a180*/  @!P0 BRA `(.L_x_164) ;  /* 0xfffffffc00f08947 */ /* 0x008fea000383ffff */
[----:B------:R-:W-:Y:S05]  /*a190*/  BRA `(.L_x_165) ;  /* 0xffffff8c00e07947 */ /* 0x000fea000383ffff */
.L_x_46:
[----:B------:R-:W-:-:S07]  /*a1a0*/  MOV R0, UR5 ;  /* 0x0000000500007c02 */ /* 0x000fce0008000f00 */
.L_x_166:
[----:B--2---:R2:W3:Y:S02]  /*a1b0*/  SYNCS.PHASECHK.TRANS64.TRYWAIT P0, [R0+URZ], R2 ;  /* 0x00000002000075a7 */ /* 0x0044e400080011ff */
[----:B---3--:R-:W-:Y:S05]  /*a1c0*/  @!P0 NANOSLEEP.SYNCS 0x989680 ;  /* 0x009896800000895d */ /* 0x008fea0003900000 */
[----:B------:R-:W3:Y:S02]  /*a1d0*/  @!P0 SYNCS.PHASECHK.TRANS64 P0, [R0+URZ], R2 ;  /* 0x00000002000085a7 */ /* 0x000ee400080010ff */
[----:B---3--:R-:W-:Y:S05]  /*a1e0*/  @!P0 BRA `(.L_x_166) ;  /* 0xfffffffc00f08947 */ /* 0x008fea000383ffff */
[----:B------:R-:W-:Y:S05]  /*a1f0*/  BRA `(.L_x_167) ;  /* 0xffffff8c00f07947 */ /* 0x000fea000383ffff */
.L_x_47:
[----:B------:R-:W-:-:S07]  /*a200*/  MOV R0, UR5 ;  /* 0x0000000500007c02 */ /* 0x000fce0008000f00 */
.L_x_168:
[----:B--2---:R2:W3:Y:S02]  /*a210*/  SYNCS.PHASECHK.TRANS64.TRYWAIT P0, [R0+URZ], R2 ;  /* 0x00000002000075a7 */ /* 0x0044e400080011ff */
[----:B---3--:R-:W-:Y:S05]  /*a220*/  @!P0 NANOSLEEP.SYNCS 0x989680 ;  /* 0x009896800000895d */ /* 0x008fea0003900000 */
[----:B------:R-:W3:Y:S02]  /*a230*/  @!P0 SYNCS.PHASECHK.TRANS64 P0, [R0+URZ], R2 ;  /* 0x00000002000085a7 */ /* 0x000ee400080010ff */
[----:B---3--:R-:W-:Y:S05]  /*a240*/  @!P0 BRA `(.L_x_168) ;  /* 0xfffffffc00f08947 */ /* 0x008fea000383ffff */
[----:B------:R-:W-:Y:S05]  /*a250*/  BRA `(.L_x_169) ;  /* 0xffffff9000007947 */ /* 0x000fea000383ffff */
.L_x_48:
[----:B------:R-:W-:-:S07]  /*a260*/  MOV R0, UR5 ;  /* 0x0000000500007c02 */ /* 0x000fce0008000f00 */
.L_x_170:
[----:B--2---:R2:W3:Y:S02]  /*a270*/  SYNCS.PHASECHK.TRANS64.TRYWAIT P0, [R0+URZ], R2 ;  /* 0x00000002000075a7 */ /* 0x0044e400080011ff */
[----:B---3--:R-:W-:Y:S05]  /*a280*/  @!P0 NANOSLEEP.SYNCS 0x989680 ;  /* 0x009896800000895d */ /* 0x008fea0003900000 */
[----:B------:R-:W3:Y:S02]  /*a290*/  @!P0 SYNCS.PHASECHK.TRANS64 P0, [R0+URZ], R2 ;  /* 0x00000002000085a7 */ /* 0x000ee400080010ff */
[----:B---3--:R-:W-:Y:S05]  /*a2a0*/  @!P0 BRA `(.L_x_170) ;  /* 0xfffffffc00f08947 */ /* 0x008fea000383ffff */
[----:B------:R-:W-:Y:S05]  /*a2b0*/  BRA `(.L_x_171) ;  /* 0xffffff9000107947 */ /* 0x000fea000383ffff */
.L_x_49:
[----:B------:R-:W-:-:S07]  /*a2c0*/  MOV R0, UR5 ;  /* 0x0000000500007c02 */ /* 0x000fce0008000f00 */
.L_x_172:
[----:B--2---:R2:W3:Y:S02]  /*a2d0*/  SYNCS.PHASECHK.TRANS64.TRYWAIT P0, [R0+URZ], R2 ;  /* 0x00000002000075a7 */ /* 0x0044e400080011ff */
[----:B---3--:R-:W-:Y:S05]  /*a2e0*/  @!P0 NANOSLEEP.SYNCS 0x989680 ;  /* 0x009896800000895d */ /* 0x008fea0003900000 */
[----:B------:R-:W3:Y:S02]  /*a2f0*/  @!P0 SYNCS.PHASECHK.TRANS64 P0, [R0+URZ], R2 ;  /* 0x00000002000085a7 */ /* 0x000ee400080010ff */
[----:B---3--:R-:W-:Y:S05]  /*a300*/  @!P0 BRA `(.L_x_172) ;  /* 0xfffffffc00f08947 */ /* 0x008fea000383ffff */
[----:B------:R-:W-:Y:S05]  /*a310*/  BRA `(.L_x_173) ;  /* 0xffffff9000207947 */ /* 0x000fea000383ffff */
.L_x_50:
[----:B------:R-:W-:-:S07]  /*a320*/  MOV R0, UR5 ;  /* 0x0000000500007c02 */ /* 0x000fce0008000f00 */
.L_x_174:
[----:B--2---:R2:W3:Y:S02]  /*a330*/  SYNCS.PHASECHK.TRANS64.TRYWAIT P0, [R0+URZ], R2 ;  /* 0x00000002000075a7 */ /* 0x0044e400080011ff */
[----:B---3--:R-:W-:Y:S05]  /*a340*/  @!P0 NANOSLEEP.SYNCS 0x989680 ;  /* 0x009896800000895d */ /* 0x008fea0003900000 */
[----:B------:R-:W3:Y:S02]  /*a350*/  @!P0 SYNCS.PHASECHK.TRANS64 P0, [R0+URZ], R2 ;  /* 0x00000002000085a7 */ /* 0x000ee400080010ff */
[----:B---3--:R-:W-:Y:S05]  /*a360*/  @!P0 BRA `(.L_x_174) ;  /* 0xfffffffc00f08947 */ /* 0x008fea000383ffff */
[----:B------:R-:W-:Y:S05]  /*a370*/  BRA `(.L_x_175) ;  /* 0xffffff9000307947 */ /* 0x000fea000383ffff */
.L_x_51:
[----:B------:R-:W-:-:S07]  /*a380*/  MOV R0, UR5 ;  /* 0x0000000500007c02 */ /* 0x000fce0008000f00 */
.L_x_176:
[----:B--2---:R2:W3:Y:S02]  /*a390*/  SYNCS.PHASECHK.TRANS64.TRYWAIT P0, [R0+URZ], R2 ;  /* 0x00000002000075a7 */ /* 0x0044e400080011ff */
[----:B---3--:R-:W-:Y:S05]  /*a3a0*/  @!P0 NANOSLEEP.SYNCS 0x989680 ;  /* 0x009896800000895d */ /* 0x008fea0003900000 */
[----:B------:R-:W3:Y:S02]  /*a3b0*/  @!P0 SYNCS.PHASECHK.TRANS64 P0, [R0+URZ], R2 ;  /* 0x00000002000085a7 */ /* 0x000ee400080010ff */
[----:B---3--:R-:W-:Y:S05]  /*a3c0*/  @!P0 BRA `(.L_x_176) ;  /* 0xfffffffc00f08947 */ /* 0x008fea000383ffff */
[----:B------:R-:W-:Y:S05]  /*a3d0*/  BRA `(.L_x_177) ;  /* 0xffffff9000407947 */ /* 0x000fea000383ffff */
.L_x_52:
[----:B------:R-:W-:-:S07]  /*a3e0*/  MOV R0, UR5 ;  /* 0x0000000500007c02 */ /* 0x000fce0008000f00 */
.L_x_178:
[----:B--2---:R2:W3:Y:S02]  /*a3f0*/  SYNCS.PHASECHK.TRANS64.TRYWAIT P0, [R0+URZ], R2 ;  /* 0x00000002000075a7 */ /* 0x0044e400080011ff */
[----:B---3--:R-:W-:Y:S05]  /*a400*/  @!P0 NANOSLEEP.SYNCS 0x989680 ;  /* 0x009896800000895d */ /* 0x008fea0003900000 */
[----:B------:R-:W3:Y:S02]  /*a410*/  @!P0 SYNCS.PHASECHK.TRANS64 P0, [R0+URZ], R2 ;  /* 0x00000002000085a7 */ /* 0x000ee400080010ff */
[----:B---3--:R-:W-:Y:S05]  /*a420*/  @!P0 BRA `(.L_x_178) ;  /* 0xfffffffc00f08947 */ /* 0x008fea000383ffff */
[----:B------:R-:W-:Y:S05]  /*a430*/  BRA `(.L_x_179) ;  /* 0xffffff9000507947 */ /* 0x000fea000383ffff */
.L_x_55:
[----:B------:R-:W-:-:S07]  /*a440*/  MOV R4, UR4 ;  /* 0x0000000400047c02 */ /* 0x000fce0008000f00 */
.L_x_180:
[----:B--2---:R2:W3:Y:S02]  /*a450*/  SYNCS.PHASECHK.TRANS64.TRYWAIT P1, [R4+URZ+0x128], R6 ;  /* 0x00012806040075a7 */ /* 0x0044e400080211ff */
[----:B---3--:R-:W-:Y:S05]  /*a460*/  @!P1 NANOSLEEP.SYNCS 0x989680 ;  /* 0x009896800000995d */ /* 0x008fea0003900000 */
[----:B------:R-:W3:Y:S02]  /*a470*/  @!P1 SYNCS.PHASECHK.TRANS64 P1, [R4+URZ+0x128], R6 ;  /* 0x00012806040095a7 */ /* 0x000ee400080210ff */
[----:B---3--:R-:W-:Y:S05]  /*a480*/  @!P1 BRA `(.L_x_180) ;  /* 0xfffffffc00f09947 */ /* 0x008fea000383ffff */
[----:B------:R-:W-:Y:S05]  /*a490*/  BRA `(.L_x_181) ;  /* 0xffffff9000c07947 */ /* 0x000fea000383ffff */
.L_x_56:
[----:B--2---:R-:W-:-:S07]  /*a4a0*/  MOV R4, UR4 ;  /* 0x0000000400047c02 */ /* 0x004fce0008000f00 */
.L_x_182:
[----:B--2---:R2:W3:Y:S02]  /*a4b0*/  SYNCS.PHASECHK.TRANS64.TRYWAIT P1, [R4+URZ+0x120], R5 ;  /* 0x00012005040075a7 */ /* 0x0044e400080211ff */
[----:B---3--:R-:W-:Y:S05]  /*a4c0*/  @!P1 NANOSLEEP.SYNCS 0x989680 ;  /* 0x009896800000995d */ /* 0x008fea0003900000 */
[----:B------:R-:W3:Y:S02]  /*a4d0*/  @!P1 SYNCS.PHASECHK.TRANS64 P1, [R4+URZ+0x120], R5 ;  /* 0x00012005040095a7 */ /* 0x000ee400080210ff */
[----:B---3--:R-:W-:Y:S05]  /*a4e0*/  @!P1 BRA `(.L_x_182) ;  /* 0xfffffffc00f09947 */ /* 0x008fea000383ffff */
[----:B------:R-:W-:Y:S05]  /*a4f0*/  BRA `(.L_x_183) ;  /* 0xffffff9000c87947 */ /* 0x000fea000383ffff */
.L_x_66:
[----:B--2---:R-:W-:-:S04]  /*a500*/  MOV R5, UR5 ;  /* 0x0000000500057c02 */ /* 0x004fc80008000f00 */
[----:B------:R2:W3:Y:S03]  /*a510*/  SYNCS.PHASECHK.TRANS64.TRYWAIT P0, [R5+URZ+0x8], R6 ;  /* 0x00000806050075a7 */ /* 0x0004e600080011ff */
[----:B---3--:R-:W-:Y:S05]  /*a520*/  @!P0 NANOSLEEP.SYNCS 0x989680 ;  /* 0x009896800000895d */ /* 0x008fea0003900000 */
[----:B------:R-:W3:Y:S02]  /*a530*/  @!P0 SYNCS.PHASECHK.TRANS64 P0, [R5+URZ+0x8], R6 ;  /* 0x00000806050085a7 */ /* 0x000ee400080010ff */
[----:B---3--:R-:W-:Y:S05]  /*a540*/  @!P0 BRA `(.L_x_66) ;  /* 0xfffffffc00ec8947 */ /* 0x008fea000383ffff */
[----:B------:R-:W-:Y:S05]  /*a550*/  BRA `(.L_x_65) ;  /* 0xffffff9400947947 */ /* 0x000fea000383ffff */
.L_x_68:
[----:B------:R-:W-:Y:S01]  /*a560*/  BSSY B0, `(.L_x_184) ;  /* 0x0000006000007945 */ /* 0x000fe20003800000 */
[----:B------:R-:W-:-:S07]  /*a570*/  MOV R15, 0xffffffff ;  /* 0xffffffff000f7802 */ /* 0x000fce0000000f00 */
[----:B-12--5:R-:W-:Y:S05]  /*a580*/  WARPSYNC.COLLECTIVE R15, `(.L_x_185) ;  /* 0x000000000f0c7348 */ /* 0x026fea0003c00000 */
[----:B------:R-:W-:Y:S02]  /*a590*/  ELECT P6, UR79, PT ;  /* 0x00000000004f782f */ /* 0x000fe400038c0000 */
[----:B------:R-:W-:Y:S01]  /*a5a0*/  MOV R14, UR79 ;  /* 0x0000004f000e7c02 */ /* 0x000fe20008000f00 */
[----:B-12--5:R-:W-:Y:S10]  /*a5b0*/  ENDCOLLECTIVE ;  /* 0x000000000000791b */ /* 0x026ff40003800000 */
.L_x_185:
[----:B------:R-:W-:Y:S05]  /*a5c0*/  BSYNC B0 ;  /* 0x0000000000007941 */ /* 0x000fea0003800000 */
.L_x_184:
[----:B------:R-:W-:Y:S05]  /*a5d0*/  BRA `(.L_x_186) ;  /* 0xffffff9400c47947 */ /* 0x000fea000383ffff */
.L_x_70:
[----:B--2---:R-:W-:-:S04]  /*a5e0*/  MOV R3, UR5 ;  /* 0x0000000500037c02 */ /* 0x004fc80008000f00 */
[----:B------:R2:W3:Y:S03]  /*a5f0*/  SYNCS.PHASECHK.TRANS64.TRYWAIT P0, [R3+URZ+0x8], R4 ;  /* 0x00000804030075a7 */ /* 0x0004e600080011ff */
[----:B---3--:R-:W-:Y:S05]  /*a600*/  @!P0 NANOSLEEP.SYNCS 0x989680 ;  /* 0x009896800000895d */ /* 0x008fea0003900000 */
[----:B------:R-:W3:Y:S02]  /*a610*/  @!P0 SYNCS.PHASECHK.TRANS64 P0, [R3+URZ+0x8], R4 ;  /* 0x00000804030085a7 */ /* 0x000ee400080010ff */
[----:B---3--:R-:W-:Y:S05]  /*a620*/  @!P0 BRA `(.L_x_70) ;  /* 0xfffffffc00ec8947 */ /* 0x008fea000383ffff */
[----:B------:R-:W-:Y:S05]  /*a630*/  BRA `(.L_x_69) ;  /* 0xffffff9400c87947 */ /* 0x000fea000383ffff */
.L_x_71:
[----:B------:R-:W-:-:S07]  /*a640*/  MOV R0, UR21 ;  /* 0x0000001500007c02 */ /* 0x000fce0008000f00 */
.L_x_187:
[----:B--2---:R2:W3:Y:S02]  /*a650*/  SYNCS.PHASECHK.TRANS64.TRYWAIT P0, [R0+URZ+0x120], R2 ;  /* 0x00012002000075a7 */ /* 0x0044e400080011ff */
[----:B---3--:R-:W-:Y:S05]  /*a660*/  @!P0 NANOSLEEP.SYNCS 0x989680 ;  /* 0x009896800000895d */ /* 0x008fea0003900000 */
[----:B------:R-:W3:Y:S02]  /*a670*/  @!P0 SYNCS.PHASECHK.TRANS64 P0, [R0+URZ+0x120], R2 ;  /* 0x00012002000085a7 */ /* 0x000ee400080010ff */
[----:B---3--:R-:W-:Y:S05]  /*a680*/  @!P0 BRA `(.L_x_187) ;  /* 0xfffffffc00f08947 */ /* 0x008fea000383ffff */
[----:B------:R-:W-:Y:S05]  /*a690*/  BRA `(.L_x_188) ;  /* 0xffffff9800b47947 */ /* 0x000fea000383ffff */
.L_x_73:
[----:B------:R-:W-:-:S07]  /*a6a0*/  MOV R0, UR26 ;  /* 0x0000001a00007c02 */ /* 0x000fce0008000f00 */
.L_x_189:
[----:B--2---:R2:W3:Y:S02]  /*a6b0*/  SYNCS.PHASECHK.TRANS64.TRYWAIT P0, [R0+URZ+0x140], R2 ;  /* 0x00014002000075a7 */ /* 0x0044e400080011ff */
[----:B---3--:R-:W-:Y:S05]  /*a6c0*/  @!P0 NANOSLEEP.SYNCS 0x989680 ;  /* 0x009896800000895d */ /* 0x008fea0003900000 */
[----:B------:R-:W3:Y:S02]  /*a6d0*/  @!P0 SYNCS.PHASECHK.TRANS64 P0, [R0+URZ+0x140], R2 ;  /* 0x00014002000085a7 */ /* 0x000ee400080010ff */
[----:B---3--:R-:W-:Y:S05]  /*a6e0*/  @!P0 BRA `(.L_x_189) ;  /* 0xfffffffc00f08947 */ /* 0x008fea000383ffff */
[----:B------:R-:W-:Y:S05]  /*a6f0*/  BRA `(.L_x_72) ;  /* 0xffffff9800d07947 */ /* 0x000fea000383ffff */
.L_x_77:
[----:B--2---:R-:W-:Y:S07]  /*a700*/  MOV R0, UR17 ;  /* 0x0000001100007c02 */ /* 0x004fee0008000f00 */
.L_x_190:
[----:B--2---:R2:W3:Y:S02]  /*a710*/  SYNCS.PHASECHK.TRANS64.TRYWAIT P0, [R0+URZ], R8 ;  /* 0x00000008000075a7 */ /* 0x0044e400080011ff */
[----:B---3--:R-:W-:Y:S05]  /*a720*/  @!P0 NANOSLEEP.SYNCS 0x989680 ;  /* 0x009896800000895d */ /* 0x008fea0003900000 */
[----:B------:R-:W3:Y:S02]  /*a730*/  @!P0 SYNCS.PHASECHK.TRANS64 P0, [R0+URZ], R8 ;  /* 0x00000008000085a7 */ /* 0x000ee400080010ff */
[----:B---3--:R-:W-:Y:S05]  /*a740*/  @!P0 BRA `(.L_x_190) ;  /* 0xfffffffc00f08947 */ /* 0x008fea000383ffff */
[----:B------:R-:W-:Y:S05]  /*a750*/  BRA `(.L_x_76) ;  /* 0xffffff9c00087947 */ /* 0x000fea000383ffff */
.L_x_81:
[----:B-1----:R-:W-:-:S07]  /*a760*/  MOV R0, UR4 ;  /* 0x0000000400007c02 */ /* 0x002fce0008000f00 */
.L_x_191:
[----:B-1----:R1:W2:Y:S02]  /*a770*/  SYNCS.PHASECHK.TRANS64.TRYWAIT P0, [R0+URZ], R2 ;  /* 0x00000002000075a7 */ /* 0x0022a400080011ff */
[----:B--2---:R-:W-:Y:S05]  /*a780*/  @!P0 NANOSLEEP.SYNCS 0x989680 ;  /* 0x009896800000895d */ /* 0x004fea0003900000 */
[----:B------:R-:W2:Y:S02]  /*a790*/  @!P0 SYNCS.PHASECHK.TRANS64 P0, [R0+URZ], R2 ;  /* 0x00000002000085a7 */ /* 0x000ea400080010ff */
[----:B--2---:R-:W-:Y:S05]  /*a7a0*/  @!P0 BRA `(.L_x_191) ;  /* 0xfffffffc00f08947 */ /* 0x004fea000383ffff */
[----:B------:R-:W-:Y:S05]  /*a7b0*/  BRA `(.L_x_192) ;  /* 0xffffffa000087947 */ /* 0x000fea000383ffff */
.L_x_84:
[----:B------:R-:W-:-:S07]  /*a7c0*/  MOV R0, UR21 ;  /* 0x0000001500007c02 */ /* 0x000fce0008000f00 */
.L_x_193:
[----:B-1----:R1:W2:Y:S02]  /*a7d0*/  SYNCS.PHASECHK.TRANS64.TRYWAIT P1, [R0+URZ+0x150], R2 ;  /* 0x00015002000075a7 */ /* 0x0022a400080211ff */
[----:B--2---:R-:W-:Y:S05]  /*a7e0*/  @!P1 NANOSLEEP.SYNCS 0x989680 ;  /* 0x009896800000995d */ /* 0x004fea0003900000 */
[----:B------:R-:W2:Y:S02]  /*a7f0*/  @!P1 SYNCS.PHASECHK.TRANS64 P1, [R0+URZ+0x150], R2 ;  /* 0x00015002000095a7 */ /* 0x000ea400080210ff */
[----:B--2---:R-:W-:Y:S05]  /*a800*/  @!P1 BRA `(.L_x_193) ;  /* 0xfffffffc00f09947 */ /* 0x004fea000383ffff */
[----:B------:R-:W-:Y:S05]  /*a810*/  BRA `(.L_x_194) ;  /* 0xffffffa000547947 */ /* 0x000fea000383ffff */
.L_x_89:
[----:B------:R-:W-:Y:S07]  /*a820*/  MOV R0, UR31 ;  /* 0x0000001f00007c02 */ /* 0x000fee0008000f00 */
.L_x_195:
[----:B-1----:R1:W2:Y:S02]  /*a830*/  SYNCS.PHASECHK.TRANS64.TRYWAIT P0, [R0+URZ+0x120], R3 ;  /* 0x00012003000075a7 */ /* 0x0022a400080011ff */
[----:B--2---:R-:W-:Y:S05]  /*a840*/  @!P0 NANOSLEEP.SYNCS 0x989680 ;  /* 0x009896800000895d */ /* 0x004fea0003900000 */
[----:B------:R-:W2:Y:S02]  /*a850*/  @!P0 SYNCS.PHASECHK.TRANS64 P0, [R0+URZ+0x120], R3 ;  /* 0x00012003000085a7 */ /* 0x000ea400080010ff */
[----:B--2---:R-:W-:Y:S05]  /*a860*/  @!P0 BRA `(.L_x_195) ;  /* 0xfffffffc00f08947 */ /* 0x004fea000383ffff */
[----:B------:R-:W-:Y:S05]  /*a870*/  BRA `(.L_x_196) ;  /* 0xffffffa400f87947 */ /* 0x000fea000383ffff */
.L_x_92:
[----:B------:R-:W-:Y:S07]  /*a880*/  MOV R3, UR31 ;  /* 0x0000001f00037c02 */ /* 0x000fee0008000f00 */
.L_x_197:
[----:B-1----:R1:W2:Y:S02]  /*a890*/  SYNCS.PHASECHK.TRANS64.TRYWAIT P1, [R3+URZ+0x118], R8 ;  /* 0x00011808030075a7 */ /* 0x0022a400080211ff */
[----:B--2---:R-:W-:Y:S05]  /*a8a0*/  @!P1 NANOSLEEP.SYNCS 0x989680 ;  /* 0x009896800000995d */ /* 0x004fea0003900000 */
[----:B------:R-:W2:Y:S02]  /*a8b0*/  @!P1 SYNCS.PHASECHK.TRANS64 P1, [R3+URZ+0x118], R8 ;  /* 0x00011808030095a7 */ /* 0x000ea400080210ff */
[----:B--2---:R-:W-:Y:S05]  /*a8c0*/  @!P1 BRA `(.L_x_197) ;  /* 0xfffffffc00f09947 */ /* 0x004fea000383ffff */
[----:B------:R-:W-:Y:S05]  /*a8d0*/  BRA `(.L_x_91) ;  /* 0xffffffac00507947 */ /* 0x000fea000383ffff */
.L_x_95:
[----:B------:R-:W-:Y:S07]  /*a8e0*/  MOV R0, UR31 ;  /* 0x0000001f00007c02 */ /* 0x000fee0008000f00 */
.L_x_198:
[----:B-1----:R1:W2:Y:S02]  /*a8f0*/  SYNCS.PHASECHK.TRANS64.TRYWAIT P1, [R0+URZ+0xf0], R8 ;  /* 0x0000f008000075a7 */ /* 0x0022a400080211ff */
[----:B--2---:R-:W-:Y:S05]  /*a900*/  @!P1 NANOSLEEP.SYNCS 0x989680 ;  /* 0x009896800000995d */ /* 0x004fea0003900000 */
[----:B------:R-:W2:Y:S02]  /*a910*/  @!P1 SYNCS.PHASECHK.TRANS64 P1, [R0+URZ+0xf0], R8 ;  /* 0x0000f008000095a7 */ /* 0x000ea400080210ff */
[----:B--2---:R-:W-:Y:S05]  /*a920*/  @!P1 BRA `(.L_x_198) ;  /* 0xfffffffc00f09947 */ /* 0x004fea000383ffff */
[----:B------:R-:W-:Y:S05]  /*a930*/  BRA `(.L_x_199) ;  /* 0xffffffb000707947 */ /* 0x000fea000383ffff */
.L_x_96:
[----:B------:R-:W-:Y:S07]  /*a940*/  MOV R0, UR31 ;  /* 0x0000001f00007c02 */ /* 0x000fee0008000f00 */
.L_x_200:
[----:B-1----:R1:W2:Y:S02]  /*a950*/  SYNCS.PHASECHK.TRANS64.TRYWAIT P1, [R0+URZ+0xf8], R8 ;  /* 0x0000f808000075a7 */ /* 0x0022a400080211ff */
[----:B--2---:R-:W-:Y:S05]  /*a960*/  @!P1 NANOSLEEP.SYNCS 0x989680 ;  /* 0x009896800000995d */ /* 0x004fea0003900000 */
[----:B------:R-:W2:Y:S02]  /*a970*/  @!P1 SYNCS.PHASECHK.TRANS64 P1, [R0+URZ+0xf8], R8 ;  /* 0x0000f808000095a7 */ /* 0x000ea400080210ff */
[----:B--2---:R-:W-:Y:S05]  /*a980*/  @!P1 BRA `(.L_x_200) ;  /* 0xfffffffc00f09947 */ /* 0x004fea000383ffff */
[----:B------:R-:W-:Y:S05]  /*a990*/  BRA `(.L_x_201) ;  /* 0xffffffb000c87947 */ /* 0x000fea000383ffff */
.L_x_97:
[----:B------:R-:W-:Y:S07]  /*a9a0*/  MOV R0, UR31 ;  /* 0x0000001f00007c02 */ /* 0x000fee0008000f00 */
.L_x_202:
[----:B-1----:R1:W2:Y:S02]  /*a9b0*/  SYNCS.PHASECHK.TRANS64.TRYWAIT P1, [R0+URZ+0x100], R8 ;  /* 0x00010008000075a7 */ /* 0x0022a400080211ff */
[----:B--2---:R-:W-:Y:S05]  /*a9c0*/  @!P1 NANOSLEEP.SYNCS 0x989680 ;  /* 0x009896800000995d */ /* 0x004fea0003900000 */
[----:B------:R-:W2:Y:S02]  /*a9d0*/  @!P1 SYNCS.PHASECHK.TRANS64 P1, [R0+URZ+0x100], R8 ;  /* 0x00010008000095a7 */ /* 0x000ea400080210ff */
[----:B--2---:R-:W-:Y:S05]  /*a9e0*/  @!P1 BRA `(.L_x_202) ;  /* 0xfffffffc00f09947 */ /* 0x004fea000383ffff */
[----:B------:R-:W-:Y:S05]  /*a9f0*/  BRA `(.L_x_203) ;  /* 0xffffffb400307947 */ /* 0x000fea000383ffff */
.L_x_98:
[----:B------:R-:W-:Y:S07]  /*aa00*/  MOV R0, UR31 ;  /* 0x0000001f00007c02 */ /* 0x000fee0008000f00 */
.L_x_204:
[----:B-1----:R1:W2:Y:S02]  /*aa10*/  SYNCS.PHASECHK.TRANS64.TRYWAIT P0, [R0+URZ+0x108], R8 ;  /* 0x00010808000075a7 */ /* 0x0022a400080011ff */
[----:B--2---:R-:W-:Y:S05]  /*aa20*/  @!P0 NANOSLEEP.SYNCS 0x989680 ;  /* 0x009896800000895d */ /* 0x004fea0003900000 */
[----:B------:R-:W2:Y:S02]  /*aa30*/  @!P0 SYNCS.PHASECHK.TRANS64 P0, [R0+URZ+0x108], R8 ;  /* 0x00010808000085a7 */ /* 0x000ea400080010ff */
[----:B--2---:R-:W-:Y:S05]  /*aa40*/  @!P0 BRA `(.L_x_204) ;  /* 0xfffffffc00f08947 */ /* 0x004fea000383ffff */
[----:B------:R-:W-:Y:S05]  /*aa50*/  BRA `(.L_x_205) ;  /* 0xffffffb400a47947 */ /* 0x000fea000383ffff */
.L_x_100:
[----:B------:R-:W-:-:S07]  /*aa60*/  MOV R0, UR31 ;  /* 0x0000001f00007c02 */ /* 0x000fce0008000f00 */
.L_x_206:
[----:B-1----:R1:W2:Y:S02]  /*aa70*/  SYNCS.PHASECHK.TRANS64.TRYWAIT P0, [R0+URZ+0xf0], R2 ;  /* 0x0000f002000075a7 */ /* 0x0022a400080011ff */
[----:B--2---:R-:W-:Y:S05]  /*aa80*/  @!P0 NANOSLEEP.SYNCS 0x989680 ;  /* 0x009896800000895d */ /* 0x004fea0003900000 */
[----:B------:R-:W2:Y:S02]  /*aa90*/  @!P0 SYNCS.PHASECHK.TRANS64 P0, [R0+URZ+0xf0], R2 ;  /* 0x0000f002000085a7 */ /* 0x000ea400080010ff */
[----:B--2---:R-:W-:Y:S05]  /*aaa0*/  @!P0 BRA `(.L_x_206) ;  /* 0xfffffffc00f08947 */ /* 0x004fea000383ffff */
[----:B------:R-:W-:Y:S05]  /*aab0*/  BRA `(.L_x_207) ;  /* 0xffffffb800347947 */ /* 0x000fea000383ffff */
.L_x_101:
[----:B-1----:R-:W-:-:S07]  /*aac0*/  MOV R0, UR31 ;  /* 0x0000001f00007c02 */ /* 0x002fce0008000f00 */
.L_x_208:
[----:B-1----:R1:W2:Y:S02]  /*aad0*/  SYNCS.PHASECHK.TRANS64.TRYWAIT P0, [R0+URZ+0xf8], R2 ;  /* 0x0000f802000075a7 */ /* 0x0022a400080011ff */
[----:B--2---:R-:W-:Y:S05]  /*aae0*/  @!P0 NANOSLEEP.SYNCS 0x989680 ;  /* 0x009896800000895d */ /* 0x004fea0003900000 */
[----:B------:R-:W2:Y:S02]  /*aaf0*/  @!P0 SYNCS.PHASECHK.TRANS64 P0, [R0+URZ+0xf8], R2 ;  /* 0x0000f802000085a7 */ /* 0x000ea400080010ff */
[----:B--2---:R-:W-:Y:S05]  /*ab00*/  @!P0 BRA `(.L_x_208) ;  /* 0xfffffffc00f08947 */ /* 0x004fea000383ffff */
[----:B------:R-:W-:Y:S05]  /*ab10*/  BRA `(.L_x_209) ;  /* 0xffffffb800247947 */ /* 0x000fea000383ffff */
.L_x_102:
[----:B-1----:R-:W-:-:S07]  /*ab20*/  MOV R0, UR31 ;  /* 0x0000001f00007c02 */ /* 0x002fce0008000f00 */
.L_x_210:
[----:B-1----:R1:W2:Y:S02]  /*ab30*/  SYNCS.PHASECHK.TRANS64.TRYWAIT P0, [R0+URZ+0x100], R2 ;  /* 0x00010002000075a7 */ /* 0x0022a400080011ff */
[----:B--2---:R-:W-:Y:S05]  /*ab40*/  @!P0 NANOSLEEP.SYNCS 0x989680 ;  /* 0x009896800000895d */ /* 0x004fea0003900000 */
[----:B------:R-:W2:Y:S02]  /*ab50*/  @!P0 SYNCS.PHASECHK.TRANS64 P0, [R0+URZ+0x100], R2 ;  /* 0x00010002000085a7 */ /* 0x000ea400080010ff */
[----:B--2---:R-:W-:Y:S05]  /*ab60*/  @!P0 BRA `(.L_x_210) ;  /* 0xfffffffc00f08947 */ /* 0x004fea000383ffff */
[----:B------:R-:W-:Y:S05]  /*ab70*/  BRA `(.L_x_211) ;  /* 0xffffffb800147947 */ /* 0x000fea000383ffff */
.L_x_104:
[----:B------:R-:W-:Y:S07]  /*ab80*/  MOV R0, UR49 ;  /* 0x0000003100007c02 */ /* 0x000fee0008000f00 */
.L_x_212:
[----:B-1----:R1:W2:Y:S02]  /*ab90*/  SYNCS.PHASECHK.TRANS64.TRYWAIT P0, [R0+URZ+0x120], R2 ;  /* 0x00012002000075a7 */ /* 0x0022a400080011ff */
[----:B--2---:R-:W-:Y:S05]  /*aba0*/  @!P0 NANOSLEEP.SYNCS 0x989680 ;  /* 0x009896800000895d */ /* 0x004fea0003900000 */
[----:B------:R-:W2:Y:S02]  /*abb0*/  @!P0 SYNCS.PHASECHK.TRANS64 P0, [R0+URZ+0x120], R2 ;  /* 0x00012002000085a7 */ /* 0x000ea400080010ff */
[----:B--2---:R-:W-:Y:S05]  /*abc0*/  @!P0 BRA `(.L_x_212) ;  /* 0xfffffffc00f08947 */ /* 0x004fea000383ffff */
[----:B------:R-:W-:Y:S05]  /*abd0*/  BRA `(.L_x_213) ;  /* 0xffffffb800e47947 */ /* 0x000fea000383ffff */
.L_x_115:
[----:B-1----:R-:W-:Y:S04]  /*abe0*/  MOV R2, UR49 ;  /* 0x0000003100027c02 */ /* 0x002fe80008000f00 */
[----:B------:R1:W3:Y:S03]  /*abf0*/  SYNCS.PHASECHK.TRANS64.TRYWAIT P1, [R2+URZ+0xd0], R3 ;  /* 0x0000d003020075a7 */ /* 0x0002e600080211ff */
[----:B---3--:R-:W-:Y:S05]  /*ac00*/  @!P1 NANOSLEEP.SYNCS 0x989680 ;  /* 0x009896800000995d */ /* 0x008fea0003900000 */
[----:B------:R-:W3:Y:S02]  /*ac10*/  @!P1 SYNCS.PHASECHK.TRANS64 P1, [R2+URZ+0xd0], R3 ;  /* 0x0000d003020095a7 */ /* 0x000ee400080210ff */
[----:B---3--:R-:W-:Y:S05]  /*ac20*/  @!P1 BRA `(.L_x_115) ;  /* 0xfffffffc00ec9947 */ /* 0x008fea000383ffff */
[----:B------:R-:W-:Y:S05]  /*ac30*/  BRA `(.L_x_114) ;  /* 0xffffffcc00487947 */ /* 0x000fea000383ffff */
.L_x_117:
[----:B-1----:R1:W4:Y:S02]  /*ac40*/  SYNCS.PHASECHK.TRANS64.TRYWAIT P1, [R62+URZ+0x130], R0 ;  /* 0x000130003e0075a7 */ /* 0x00232400080211ff */
[----:B----4-:R-:W-:Y:S05]  /*ac50*/  @!P1 NANOSLEEP.SYNCS 0x989680 ;  /* 0x009896800000995d */ /* 0x010fea0003900000 */
[----:B------:R-:W4:Y:S02]  /*ac60*/  @!P1 SYNCS.PHASECHK.TRANS64 P1, [R62+URZ+0x130], R0 ;  /* 0x000130003e0095a7 */ /* 0x000f2400080210ff */
[----:B----4-:R-:W-:Y:S05]  /*ac70*/  @!P1 BRA `(.L_x_117) ;  /* 0xfffffffc00f09947 */ /* 0x010fea000383ffff */
[----:B------:R-:W-:Y:S05]  /*ac80*/  BRA `(.L_x_116) ;  /* 0xffffffcc00607947 */ /* 0x000fea000383ffff */
.L_x_126:
[----:B--2---:R2:W3:Y:S02]  /*ac90*/  SYNCS.PHASECHK.TRANS64.TRYWAIT P1, [R4+URZ+0xd0], R0 ;  /* 0x0000d000040075a7 */ /* 0x0044e400080211ff */
[----:B---3--:R-:W-:Y:S05]  /*aca0*/  @!P1 NANOSLEEP.SYNCS 0x989680 ;  /* 0x009896800000995d */ /* 0x008fea0003900000 */
[----:B------:R-:W3:Y:S02]  /*acb0*/  @!P1 SYNCS.PHASECHK.TRANS64 P1, [R4+URZ+0xd0], R0 ;  /* 0x0000d000040095a7 */ /* 0x000ee400080210ff */
[----:B---3--:R-:W-:Y:S05]  /*acc0*/  @!P1 BRA `(.L_x_126) ;  /* 0xfffffffc00f09947 */ /* 0x008fea000383ffff */
[----:B------:R-:W-:Y:S05]  /*acd0*/  BRA `(.L_x_125) ;  /* 0xffffffd400787947 */ /* 0x000fea000383ffff */
.L_x_134:
[----:B--2---:R2:W3:Y:S02]  /*ace0*/  SYNCS.PHASECHK.TRANS64.TRYWAIT P1, [R2+URZ+0xd0], R4 ;  /* 0x0000d004020075a7 */ /* 0x0044e400080211ff */
[----:B---3--:R-:W-:Y:S05]  /*acf0*/  @!P1 NANOSLEEP.SYNCS 0x989680 ;  /* 0x009896800000995d */ /* 0x008fea0003900000 */
[----:B------:R-:W3:Y:S02]  /*ad00*/  @!P1 SYNCS.PHASECHK.TRANS64 P1, [R2+URZ+0xd0], R4 ;  /* 0x0000d004020095a7 */ /* 0x000ee400080210ff */
[----:B---3--:R-:W-:Y:S05]  /*ad10*/  @!P1 BRA `(.L_x_134) ;  /* 0xfffffffc00f09947 */ /* 0x008fea000383ffff */
[----:B------:R-:W-:Y:S05]  /*ad20*/  BRA `(.L_x_133) ;  /* 0xffffffdc00907947 */ /* 0x000fea000383ffff */
.L_x_142:
[----:B--2---:R2:W3:Y:S02]  /*ad30*/  SYNCS.PHASECHK.TRANS64.TRYWAIT P1, [R3+URZ+0xd0], R0 ;  /* 0x0000d000030075a7 */ /* 0x0044e400080211ff */
[----:B---3--:R-:W-:Y:S05]  /*ad40*/  @!P1 NANOSLEEP.SYNCS 0x989680 ;  /* 0x009896800000995d */ /* 0x008fea0003900000 */
[----:B------:R-:W3:Y:S02]  /*ad50*/  @!P1 SYNCS.PHASECHK.TRANS64 P1, [R3+URZ+0xd0], R0 ;  /* 0x0000d000030095a7 */ /* 0x000ee400080210ff */
[----:B---3--:R-:W-:Y:S05]  /*ad60*/  @!P1 BRA `(.L_x_142) ;  /* 0xfffffffc00f09947 */ /* 0x008fea000383ffff */
[----:B------:R-:W-:Y:S05]  /*ad70*/  BRA `(.L_x_141) ;  /* 0xffffffe400a47947 */ /* 0x000fea000383ffff */
        .weak           $__internal_0_$__cuda_sm10x_tcgen05_guardrail_trap_col_being_dealloced_not_returned_by_alloc
        .type           $__internal_0_$__cuda_sm10x_tcgen05_guardrail_trap_col_being_dealloced_not_returned_by_alloc,@function
        .size           $__internal_0_$__cuda_sm10x_tcgen05_guardrail_trap_col_being_dealloced_not_returned_by_alloc,($__internal_1_$__cuda_sm10x_tcgen05_guardrail_trap_phase_invalid_during_alloc - $__internal_0_$__cuda_sm10x_tcgen05_guardrail_trap_col_being_dealloced_not_returned_by_alloc)
$__internal_0_$__cuda_sm10x_tcgen05_guardrail_trap_col_being_dealloced_not_returned_by_alloc:
[----:B------:R-:W-:Y:S05]  /*ad80*/  BPT.TRAP 0x1 ;  /* 0x000000040000795c */ /* 0x000fea0000300000 */
[----:B------:R-:W-:-:S04]  /*ad90*/  HFMA2 R3, -RZ, RZ, 0, 0 ;  /* 0x00000000ff037431 */ /* 0x000fc800000001ff */
[----:B------:R-:W-:Y:S05]  /*ada0*/  RET.REL.NODEC R2 `(_ZN7cutlass13device_kernelINS_4conv6kernel13ConvUniversalINS1_16ConvProblemShapeILNS1_8OperatorE2ELi2EEENS1_10collective14CollectiveConvINS1_47MainloopSm100TmaUmmaWarpSpecializedImplicitGemmILS5_2ELi13ELi2ELi1ELi2EN4cute5tupleIJNSA_1CILi2EEENSC_ILi1EEESE_EEEEENSB_IJNSC_ILi128EEENSB_IJSH_EEENSB_IJNSC_ILi64EEEEEEEEENS_6half_tESM_NSA_8TiledMMAINSA_8MMA_AtomIJNSA_26SM100_MMA_F16BF16_2x1SM_SSISM_SM_fLi128ELi128ELNSA_4UMMA5MajorE1ELSR_1ELNSQ_7ScaleInE0ELSS_0EEEEEENSA_6LayoutINSB_IJSE_SE_SE_EEENSB_IJNSC_ILi0EEESX_SX_EEEEENSB_IJNSA_10UnderscoreES10_S10_EEEEENS7_6detail27Sm100ImplicitGemmTileTraitsINSA_18SM100_TMA_2SM_LOADENSA_14ComposedLayoutINSA_7SwizzleILi3ELi4ELi3EEENSA_18smem_ptr_flag_bitsILi16EEENSV_INSB_IJSJ_NSC_ILi8EEEEEENSB_IJSE_SJ_EEEEEEEvEENS14_INSA_25SM100_TMA_2SM_LOAD_IM2COLES1F_vEEEENS_8epilogue10collective18CollectiveEpilogueINS1K_23Sm100TmaWarpSpecializedILi4ELi2ELi16ELb1ELb0EEEJNSB_IJSJ_SI_SK_EEENSB_IJNSV_ISJ_SE_EENSV_INSB_IJNSC_ILi16EEESD_EEES1D_EEEEESM_NSB_IJlNSB_IJSE_llEEESX_EEESM_S1W_NS1K_6fusion15FusionCallbacksIS1O_NS1X_17LinearCombinationISM_fSM_fLNS_15FloatRoundStyleE2EEES1P_S1U_JEEENSA_5SM1004TMEM4LOAD26SM100_TMEM_LOAD_32dp32b16xENSA_13SM90_TMA_LOADENS16_INS17_ILi1ELi4ELi3EEES1A_NSV_INSB_IJS1B_S1R_EEENSB_IJS1R_SE_EEEEEEENSA_39AutoVectorizingCopyWithAssumedAlignmentILi128EEENSA_14SM90_TMA_STOREES2C_S2E_S2E_EEEvvEEEEvNT_6ParamsE) ;  /* 0xffffff5002947950 */ /* 0x000fea0003c3ffff */
        .weak           $__internal_1_$__cuda_sm10x_tcgen05_guardrail_trap_phase_invalid_during_alloc
        .type           $__internal_1_$__cuda_sm10x_tcgen05_guardrail_trap_phase_invalid_during_alloc,@function
        .size           $__internal_1_$__cuda_sm10x_tcgen05_guardrail_trap_phase_invalid_during_alloc,($__internal_2_$__cuda_sm10x_tcgen05_guardrail_trap_unallocated_columns_being_dealloced - $__internal_1_$__cuda_sm10x_tcgen05_guardrail_trap_phase_invalid_during_alloc)
$__internal_1_$__cuda_sm10x_tcgen05_guardrail_trap_phase_invalid_during_alloc:
[----:B------:R-:W-:Y:S05]  /*adb0*/  BPT.TRAP 0x1 ;  /* 0x000000040000795c */ /* 0x000fea0000300000 */
[----:B------:R-:W-:-:S04]  /*adc0*/  MOV R5, 0x0 ;  /* 0x0000000000057802 */ /* 0x000fc80000000f00 */
[----:B------:R-:W-:Y:S05]  /*add0*/  RET.REL.NODEC R4 `(_ZN7cutlass13device_kernelINS_4conv6kernel13ConvUniversalINS1_16ConvProblemShapeILNS1_8OperatorE2ELi2EEENS1_10collective14CollectiveConvINS1_47MainloopSm100TmaUmmaWarpSpecializedImplicitGemmILS5_2ELi13ELi2ELi1ELi2EN4cute5tupleIJNSA_1CILi2EEENSC_ILi1EEESE_EEEEENSB_IJNSC_ILi128EEENSB_IJSH_EEENSB_IJNSC_ILi64EEEEEEEEENS_6half_tESM_NSA_8TiledMMAINSA_8MMA_AtomIJNSA_26SM100_MMA_F16BF16_2x1SM_SSISM_SM_fLi128ELi128ELNSA_4UMMA5MajorE1ELSR_1ELNSQ_7ScaleInE0ELSS_0EEEEEENSA_6LayoutINSB_IJSE_SE_SE_EEENSB_IJNSC_ILi0EEESX_SX_EEEEENSB_IJNSA_10UnderscoreES10_S10_EEEEENS7_6detail27Sm100ImplicitGemmTileTraitsINSA_18SM100_TMA_2SM_LOADENSA_14ComposedLayoutINSA_7SwizzleILi3ELi4ELi3EEENSA_18smem_ptr_flag_bitsILi16EEENSV_INSB_IJSJ_NSC_ILi8EEEEEENSB_IJSE_SJ_EEEEEEEvEENS14_INSA_25SM100_TMA_2SM_LOAD_IM2COLES1F_vEEEENS_8epilogue10collective18CollectiveEpilogueINS1K_23Sm100TmaWarpSpecializedILi4ELi2ELi16ELb1ELb0EEEJNSB_IJSJ_SI_SK_EEENSB_IJNSV_ISJ_SE_EENSV_INSB_IJNSC_ILi16EEESD_EEES1D_EEEEESM_NSB_IJlNSB_IJSE_llEEESX_EEESM_S1W_NS1K_6fusion15FusionCallbacksIS1O_NS1X_17LinearCombinationISM_fSM_fLNS_15FloatRoundStyleE2EEES1P_S1U_JEEENSA_5SM1004TMEM4LOAD26SM100_TMEM_LOAD_32dp32b16xENSA_13SM90_TMA_LOADENS16_INS17_ILi1ELi4ELi3EEES1A_NSV_INSB_IJS1B_S1R_EEENSB_IJS1R_SE_EEEEEEENSA_39AutoVectorizingCopyWithAssumedAlignmentILi128EEENSA_14SM90_TMA_STOREES2C_S2E_S2E_EEEvvEEEEvNT_6ParamsE) ;  /* 0xffffff5004887950 */ /* 0x000fea0003c3ffff */
        .weak           $__internal_2_$__cuda_sm10x_tcgen05_guardrail_trap_unallocated_columns_being_dealloced
        .type           $__internal_2_$__cuda_sm10x_tcgen05_guardrail_trap_unallocated_columns_being_dealloced,@function
        .size           $__internal_2_$__cuda_sm10x_tcgen05_guardrail_trap_unallocated_columns_being_dealloced,(.L_x_215 - $__internal_2_$__cuda_sm10x_tcgen05_guardrail_trap_unallocated_columns_being_dealloced)
$__internal_2_$__cuda_sm10x_tcgen05_guardrail_trap_unallocated_columns_being_dealloced:
[----:B------:R-:W-:Y:S05]  /*ade0*/  BPT.TRAP 0x1 ;  /* 0x000000040000795c */ /* 0x000fea0000300000 */
[----:B------:R-:W-:-:S04]  /*adf0*/  HFMA2 R3, -RZ, RZ, 0, 0 ;  /* 0x00000000ff037431 */ /* 0x000fc800000001ff */
[----:B------:R-:W-:Y:S05]  /*ae00*/  RET.REL.NODEC R2 `(_ZN7cutlass13device_kernelINS_4conv6kernel13ConvUniversalINS1_16ConvProblemShapeILNS1_8OperatorE2ELi2EEENS1_10collective14CollectiveConvINS1_47MainloopSm100TmaUmmaWarpSpecializedImplicitGemmILS5_2ELi13ELi2ELi1ELi2EN4cute5tupleIJNSA_1CILi2EEENSC_ILi1EEESE_EEEEENSB_IJNSC_ILi128EEENSB_IJSH_EEENSB_IJNSC_ILi64EEEEEEEEENS_6half_tESM_NSA_8TiledMMAINSA_8MMA_AtomIJNSA_26SM100_MMA_F16BF16_2x1SM_SSISM_SM_fLi128ELi128ELNSA_4UMMA5MajorE1ELSR_1ELNSQ_7ScaleInE0ELSS_0EEEEEENSA_6LayoutINSB_IJSE_SE_SE_EEENSB_IJNSC_ILi0EEESX_SX_EEEEENSB_IJNSA_10UnderscoreES10_S10_EEEEENS7_6detail27Sm100ImplicitGemmTileTraitsINSA_18SM100_TMA_2SM_LOADENSA_14ComposedLayoutINSA_7SwizzleILi3ELi4ELi3EEENSA_18smem_ptr_flag_bitsILi16EEENSV_INSB_IJSJ_NSC_ILi8EEEEEENSB_IJSE_SJ_EEEEEEEvEENS14_INSA_25SM100_TMA_2SM_LOAD_IM2COLES1F_vEEEENS_8epilogue10collective18CollectiveEpilogueINS1K_23Sm100TmaWarpSpecializedILi4ELi2ELi16ELb1ELb0EEEJNSB_IJSJ_SI_SK_EEENSB_IJNSV_ISJ_SE_EENSV_INSB_IJNSC_ILi16EEESD_EEES1D_EEEEESM_NSB_IJlNSB_IJSE_llEEESX_EEESM_S1W_NS1K_6fusion15FusionCallbacksIS1O_NS1X_17LinearCombinationISM_fSM_fLNS_15FloatRoundStyleE2EEES1P_S1U_JEEENSA_5SM1004TMEM4LOAD26SM100_TMEM_LOAD_32dp32b16xENSA_13SM90_TMA_LOADENS16_INS17_ILi1ELi4ELi3EEES1A_NSV_INSB_IJS1B_S1R_EEENSB_IJS1R_SE_EEEEEEENSA_39AutoVectorizingCopyWithAssumedAlignmentILi128EEENSA_14SM90_TMA_STOREES2C_S2E_S2E_EEEvvEEEEvNT_6ParamsE) ;  /* 0xffffff50027c7950 */ /* 0x000fea0003c3ffff */
.L_x_214:
[----:B------:R-:W-:-:S00]  /*ae10*/  BRA `(.L_x_214) ;  /* 0xfffffffc00fc7947 */ /* 0x000fc0000383ffff */
[----:B------:R-:W-:-:S00]  /*ae20*/  NOP ;  /* 0x0000000000007918 */ /* 0x000fc00000000000 */
        /* <DEDUP_REMOVED lines=13> */
.L_x_215:


//--------------------- .nv.global.init           --------------------------
	.section	.nv.global.init,"aw",@progbits
.nv.global.init:
	.type		$str$29,@object
	.size		$str$29,($str$30 - $str$29)
$str$29:
        /*0000*/ 	.byte	0x28, 0x61, 0x64, 0x64, 0x72, 0x65, 0x73, 0x73, 0x20, 0x26, 0x20, 0x6d, 0x61, 0x73, 0x6b, 0x29
        /*0010*/ 	.byte	0x20, 0x3d, 0x3d, 0x20, 0x30, 0x00
	.type		$str$30,@object
	.size		$str$30,($str$28 - $str$30)
$str$30:
        /*0016*/ 	.byte	0x2f, 0x74, 0x6d, 0x70, 0x2f, 0x63, 0x75, 0x74, 0x6c, 0x61, 0x73, 0x73, 0x5f, 0x73, 0x77, 0x65
        /*0026*/ 	.byte	0x65, 0x70, 0x5f, 0x73, 0x72, 0x63, 0x2f, 0x69, 0x6e, 0x63, 0x6c, 0x75, 0x64, 0x65, 0x2f, 0x63
        /*0036*/ 	.byte	0x75, 0x74, 0x65, 0x2f, 0x70, 0x6f, 0x69, 0x6e, 0x74, 0x65, 0x72, 0x5f, 0x66, 0x6c, 0x61, 0x67
        /*0046*/ 	.byte	0x67, 0x65, 0x64, 0x2e, 0x68, 0x70, 0x70, 0x00
	.type		$str$28,@object
	.size		$str$28,($str$27 - $str$28)
$str$28:
        /*004e*/ 	.byte	0x2f, 0x74, 0x6d, 0x70, 0x2f, 0x63, 0x75, 0x74, 0x6c, 0x61, 0x73, 0x73, 0x5f, 0x73, 0x77, 0x65
        /*005e*/ 	.byte	0x65, 0x70, 0x5f, 0x73, 0x72, 0x63, 0x2f, 0x69, 0x6e, 0x63, 0x6c, 0x75, 0x64, 0x65, 0x2f, 0x63
        /*006e*/ 	.byte	0x75, 0x74, 0x65, 0x2f, 0x61, 0x74, 0x6f, 0x6d, 0x2f, 0x63, 0x6f, 0x70, 0x79, 0x5f, 0x74, 0x72
        /*007e*/ 	.byte	0x61, 0x69, 0x74, 0x73, 0x5f, 0x73, 0x6d, 0x31, 0x30, 0x30, 0x2e, 0x68, 0x70, 0x70, 0x00
	.type		$str$27,@object
	.size		$str$27,(__unnamed_1 - $str$27)
$str$27:
        /*008d*/ 	.byte	0x28, 0x28, 0x75, 0x69, 0x6e, 0x74, 0x33, 0x32, 0x5f, 0x74, 0x28, 0x74, 0x68, 0x72, 0x65, 0x61
        /*009d*/ 	.byte	0x64, 0x49, 0x64, 0x78, 0x2e, 0x78, 0x29, 0x20, 0x2f, 0x20, 0x33, 0x32, 0x29, 0x20, 0x25, 0x20
        /*00ad*/ 	.byte	0x34, 0x29, 0x20, 0x3d, 0x3d, 0x20, 0x28, 0x28, 0x28, 0x74, 0x6d, 0x65, 0x6d, 0x5f, 0x61, 0x64
        /*00bd*/ 	.byte	0x64, 0x72, 0x20, 0x3e, 0x3e, 0x20, 0x31, 0x36, 0x29, 0x20, 0x2f, 0x20, 0x33, 0x32, 0x29, 0x20
        /*00cd*/ 	.byte	0x25, 0x20, 0x34, 0x29, 0x00
	.type		__unnamed_1,@object
	.size		__unnamed_1,(__unnamed_2 - __unnamed_1)
__unnamed_1:
        /*00d2*/ 	.byte	0x61, 0x75, 0x74, 0x6f, 0x20, 0x63, 0x75, 0x74, 0x65, 0x3a, 0x3a, 0x61, 0x73, 0x5f, 0x70, 0x6f
        /* <DEDUP_REMOVED lines=24> */
        /*0262*/ 	.byte	0x34, 0x38, 0x3e, 0x3e, 0x3e, 0x3e, 0x5d, 0x00
	.type		__unnamed_2,@object
	.size		__unnamed_2,(.L_2 - __unnamed_2)
__unnamed_2:
        /* <DEDUP_REMOVED lines=40> */
        /*04ea*/ 	.byte	0x3a, 0x3a, 0x43, 0x3c, 0x30, 0x3e, 0x3e, 0x3e, 0x3e, 0x5d, 0x00
.L_2:


//--------------------- .nv.shared._ZN7cutlass13device_kernelINS_4conv6kernel13ConvUniversalINS1_16ConvProblemShapeILNS1_8OperatorE2ELi2EEENS1_10collective14CollectiveConvINS1_47MainloopSm100TmaUmmaWarpSpecializedImplicitGemmILS5_2ELi13ELi2ELi1ELi2EN4cute5tupleIJNSA_1CILi2EEENSC_ILi1EEESE_EEEEENSB_IJNSC_ILi128EEENSB_IJSH_EEENSB_IJNSC_ILi64EEEEEEEEENS_6half_tESM_NSA_8TiledMMAINSA_8MMA_AtomIJNSA_26SM100_MMA_F16BF16_2x1SM_SSISM_SM_fLi128ELi128ELNSA_4UMMA5MajorE1ELSR_1ELNSQ_7ScaleInE0ELSS_0EEEEEENSA_6LayoutINSB_IJSE_SE_SE_EEENSB_IJNSC_ILi0EEESX_SX_EEEEENSB_IJNSA_10UnderscoreES10_S10_EEEEENS7_6detail27Sm100ImplicitGemmTileTraitsINSA_18SM100_TMA_2SM_LOADENSA_14ComposedLayoutINSA_7SwizzleILi3ELi4ELi3EEENSA_18smem_ptr_flag_bitsILi16EEENSV_INSB_IJSJ_NSC_ILi8EEEEEENSB_IJSE_SJ_EEEEEEEvEENS14_INSA_25SM100_TMA_2SM_LOAD_IM2COLES1F_vEEEENS_8epilogue10collective18CollectiveEpilogueINS1K_23Sm100TmaWarpSpecializedILi4ELi2ELi16ELb1ELb0EEEJNSB_IJSJ_SI_SK_EEENSB_IJNSV_ISJ_SE_EENSV_INSB_IJNSC_ILi16EEESD_EEES1D_EEEEESM_NSB_IJlNSB_IJSE_llEEESX_EEESM_S1W_NS1K_6fusion15FusionCallbacksIS1O_NS1X_17LinearCombinationISM_fSM_fLNS_15FloatRoundStyleE2EEES1P_S1U_JEEENSA_5SM1004TMEM4LOAD26SM100_TMEM_LOAD_32dp32b16xENSA_13SM90_TMA_LOADENS16_INS17_ILi1ELi4ELi3EEES1A_NSV_INSB_IJS1B_S1R_EEENSB_IJS1R_SE_EEEEEEENSA_39AutoVectorizingCopyWithAssumedAlignmentILi128EEENSA_14SM90_TMA_STOREES2C_S2E_S2E_EEEvvEEEEvNT_6ParamsE --------------------------
	.section	.nv.shared._ZN7cutlass13device_kernelINS_4conv6kernel13ConvUniversalINS1_16ConvProblemShapeILNS1_8OperatorE2ELi2EEENS1_10collective14CollectiveConvINS1_47MainloopSm100TmaUmmaWarpSpecializedImplicitGemmILS5_2ELi13ELi2ELi1ELi2EN4cute5tupleIJNSA_1CILi2EEENSC_ILi1EEESE_EEEEENSB_IJNSC_ILi128EEENSB_IJSH_EEENSB_IJNSC_ILi64EEEEEEEEENS_6half_tESM_NSA_8TiledMMAINSA_8MMA_AtomIJNSA_26SM100_MMA_F16BF16_2x1SM_SSISM_SM_fLi128ELi128ELNSA_4UMMA5MajorE1ELSR_1ELNSQ_7ScaleInE0ELSS_0EEEEEENSA_6LayoutINSB_IJSE_SE_SE_EEENSB_IJNSC_ILi0EEESX_SX_EEEEENSB_IJNSA_10UnderscoreES10_S10_EEEEENS7_6detail27Sm100ImplicitGemmTileTraitsINSA_18SM100_TMA_2SM_LOADENSA_14ComposedLayoutINSA_7SwizzleILi3ELi4ELi3EEENSA_18smem_ptr_flag_bitsILi16EEENSV_INSB_IJSJ_NSC_ILi8EEEEEENSB_IJSE_SJ_EEEEEEEvEENS14_INSA_25SM100_TMA_2SM_LOAD_IM2COLES1F_vEEEENS_8epilogue10collective18CollectiveEpilogueINS1K_23Sm100TmaWarpSpecializedILi4ELi2ELi16ELb1ELb0EEEJNSB_IJSJ_SI_SK_EEENSB_IJNSV_ISJ_SE_EENSV_INSB_IJNSC_ILi16EEESD_EEES1D_EEEEESM_NSB_IJlNSB_IJSE_llEEESX_EEESM_S1W_NS1K_6fusion15FusionCallbacksIS1O_NS1X_17LinearCombinationISM_fSM_fLNS_15FloatRoundStyleE2EEES1P_S1U_JEEENSA_5SM1004TMEM4LOAD26SM100_TMEM_LOAD_32dp32b16xENSA_13SM90_TMA_LOADENS16_INS17_ILi1ELi4ELi3EEES1A_NSV_INSB_IJS1B_S1R_EEENSB_IJS1R_SE_EEEEEEENSA_39AutoVectorizingCopyWithAssumedAlignmentILi128EEENSA_14SM90_TMA_STOREES2C_S2E_S2E_EEEvvEEEEvNT_6ParamsE,"aw",@nobits
	.sectionflags	@""
	.align	16
	.zero		1024


//--------------------- .nv.shared.reserved.0     --------------------------
	.section	.nv.shared.reserved.0,"aw",@nobits
	.weak		__nv_reservedSMEM_offset_0_alias
	.size		__nv_reservedSMEM_offset_0_alias, 0, 64
	.other		__nv_reservedSMEM_offset_0_alias,@"STO_CUDA_RESERVED_SHARED STV_DEFAULT"
__nv_reservedSMEM_offset_0_alias:
	.zero		0
.nv.shared.reserved.0:
	.zero		64
	.weak		__nv_reservedSMEM_tcgen05_partition
	.type		__nv_reservedSMEM_tcgen05_partition,@object
	.size		__nv_reservedSMEM_tcgen05_partition,(.L_0 - __nv_reservedSMEM_tcgen05_partition)
__nv_reservedSMEM_tcgen05_partition:
	.zero		32
.L_0:


//--------------------- .nv.global                --------------------------
	.section	.nv.global,"aw",@nobits
.nv.global:
	.type		_ZN39_INTERNAL_2936f242_4_k_cu_11ea8776_33804cute1_E,@object
	.size		_ZN39_INTERNAL_2936f242_4_k_cu_11ea8776_33804cute1_E,(_ZN39_INTERNAL_2936f242_4_k_cu_11ea8776_33804cuda3std3__45__cpo6cbeginE - _ZN39_INTERNAL_2936f242_4_k_cu_11ea8776_33804cute1_E)
_ZN39_INTERNAL_2936f242_4_k_cu_11ea8776_33804cute1_E:
	.zero		1
	.type		_ZN39_INTERNAL_2936f242_4_k_cu_11ea8776_33804cuda3std3__45__cpo6cbeginE,@object
	.size		_ZN39_INTERNAL_2936f242_4_k_cu_11ea8776_33804cuda3std3__45__cpo6cbeginE,(_ZN39_INTERNAL_2936f242_4_k_cu_11ea8776_33804cuda3std3__48in_placeE - _ZN39_INTERNAL_2936f242_4_k_cu_11ea8776_33804cuda3std3__45__cpo6cbeginE)
_ZN39_INTERNAL_2936f242_4_k_cu_11ea8776_33804cuda3std3__45__cpo6cbeginE:
	.zero		1
	.type		_ZN39_INTERNAL_2936f242_4_k_cu_11ea8776_33804cuda3std3__48in_placeE,@object
	.size		_ZN39_INTERNAL_2936f242_4_k_cu_11ea8776_33804cuda3std3__48in_placeE,(_ZN39_INTERNAL_2936f242_4_k_cu_11ea8776_33804cuda3std6ranges3__45__cpo9iter_moveE - _ZN39_INTERNAL_2936f242_4_k_cu_11ea8776_33804cuda3std3__48in_placeE)
_ZN39_INTERNAL_2936f242_4_k_cu_11ea8776_33804cuda3std3__48in_placeE:
	.zero		1
	.type		_ZN39_INTERNAL_2936f242_4_k_cu_11ea8776_33804cuda3std6ranges3__45__cpo9iter_moveE,@object
	.size		_ZN39_INTERNAL_2936f242_4_k_cu_11ea8776_33804cuda3std6ranges3__45__cpo9iter_moveE,(_ZN39_INTERNAL_2936f242_4_k_cu_11ea8776_33804cuda3std3__45__cpo5beginE - _ZN39_INTERNAL_2936f242_4_k_cu_11ea8776_33804cuda3std6ranges3__45__cpo9iter_moveE)
_ZN39_INTERNAL_2936f242_4_k_cu_11ea8776_33804cuda3std6ranges3__45__cpo9iter_moveE:
	.zero		1
	.type		_ZN39_INTERNAL_2936f242_4_k_cu_11ea8776_33804cuda3std3__45__cpo5beginE,@object
	.size		_ZN39_INTERNAL_2936f242_4_k_cu_11ea8776_33804cuda3std3__45__cpo5beginE,(_ZN39_INTERNAL_2936f242_4_k_cu_11ea8776_33804cuda3std3__441_GLOBAL__N__2936f242_4_k_cu_11ea8776_33806ignoreE - _ZN39_INTERNAL_2936f242_4_k_cu_11ea8776_33804cuda3std3__45__cpo5beginE)
_ZN39_INTERNAL_2936f242_4_k_cu_11ea8776_33804cuda3std3__45__cpo5beginE:
	.zero		1
	.type		_ZN39_INTERNAL_2936f242_4_k_cu_11ea8776_33804cuda3std3__441_GLOBAL__N__2936f242_4_k_cu_11ea8776_33806ignoreE,@object
	.size		_ZN39_INTERNAL_2936f242_4_k_cu_11ea8776_33804cuda3std3__441_GLOBAL__N__2936f242_4_k_cu_11ea8776_33806ignoreE,(_ZN39_INTERNAL_2936f242_4_k_cu_11ea8776_33804cute7productE - _ZN39_INTERNAL_2936f242_4_k_cu_11ea8776_33804cuda3std3__441_GLOBAL__N__2936f242_4_k_cu_11ea8776_33806ignoreE)
_ZN39_INTERNAL_2936f242_4_k_cu_11ea8776_33804cuda3std3__441_GLOBAL__N__2936f242_4_k_cu_11ea8776_33806ignoreE:
	.zero		1
	.type		_ZN39_INTERNAL_2936f242_4_k_cu_11ea8776_33804cute7productE,@object
	.size		_ZN39_INTERNAL_2936f242_4_k_cu_11ea8776_33804cute7productE,(_ZN39_INTERNAL_2936f242_4_k_cu_11ea8776_33804cuda3std3__45__cpo3endE - _ZN39_INTERNAL_2936f242_4_k_cu_11ea8776_33804cute7productE)
_ZN39_INTERNAL_2936f242_4_k_cu_11ea8776_33804cute7productE:
	.zero		1
	.type		_ZN39_INTERNAL_2936f242_4_k_cu_11ea8776_33804cuda3std3__45__cpo3endE,@object
	.size		_ZN39_INTERNAL_2936f242_4_k_cu_11ea8776_33804cuda3std3__45__cpo3endE,(_ZN39_INTERNAL_2936f242_4_k_cu_11ea8776_33804cuda3std3__419piecewise_constructE - _ZN39_INTERNAL_2936f242_4_k_cu_11ea8776_33804cuda3std3__45__cpo3endE)
_ZN39_INTERNAL_2936f242_4_k_cu_11ea8776_33804cuda3std3__45__cpo3endE:
	.zero		1
	.type		_ZN39_INTERNAL_2936f242_4_k_cu_11ea8776_33804cuda3std3__419piecewise_constructE,@object
	.size		_ZN39_INTERNAL_2936f242_4_k_cu_11ea8776_33804cuda3std3__419piecewise_constructE,(_ZN39_INTERNAL_2936f242_4_k_cu_11ea8776_33804cuda3std3__45__cpo4cendE - _ZN39_INTERNAL_2936f242_4_k_cu_11ea8776_33804cuda3std3__419piecewise_constructE)
_ZN39_INTERNAL_2936f242_4_k_cu_11ea8776_33804cuda3std3__419piecewise_constructE:
	.zero		1
	.type		_ZN39_INTERNAL_2936f242_4_k_cu_11ea8776_33804cuda3std3__45__cpo4cendE,@object
	.size		_ZN39_INTERNAL_2936f242_4_k_cu_11ea8776_33804cuda3std3__45__cpo4cendE,(_ZN39_INTERNAL_2936f242_4_k_cu_11ea8776_33804cuda3std6ranges3__45__cpo4swapE - _ZN39_INTERNAL_2936f242_4_k_cu_11ea8776_33804cuda3std3__45__cpo4cendE)
_ZN39_INTERNAL_2936f242_4_k_cu_11ea8776_33804cuda3std3__45__cpo4cendE:
	.zero		1
	.type		_ZN39_INTERNAL_2936f242_4_k_cu_11ea8776_33804cuda3std6ranges3__45__cpo4swapE,@object
	.size		_ZN39_INTERNAL_2936f242_4_k_cu_11ea8776_33804cuda3std6ranges3__45__cpo4swapE,(.L_10 - _ZN39_INTERNAL_2936f242_4_k_cu_11ea8776_33804cuda3std6ranges3__45__cpo4swapE)
_ZN39_INTERNAL_2936f242_4_k_cu_11ea8776_33804cuda3std6ranges3__45__cpo4swapE:
	.zero		1
.L_10:


//--------------------- .nv.constant0._ZN7cutlass13device_kernelINS_4conv6kernel13ConvUniversalINS1_16ConvProblemShapeILNS1_8OperatorE2ELi2EEENS1_10collective14CollectiveConvINS1_47MainloopSm100TmaUmmaWarpSpecializedImplicitGemmILS5_2ELi13ELi2ELi1ELi2EN4cute5tupleIJNSA_1CILi2EEENSC_ILi1EEESE_EEEEENSB_IJNSC_ILi128EEENSB_IJSH_EEENSB_IJNSC_ILi64EEEEEEEEENS_6half_tESM_NSA_8TiledMMAINSA_8MMA_AtomIJNSA_26SM100_MMA_F16BF16_2x1SM_SSISM_SM_fLi128ELi128ELNSA_4UMMA5MajorE1ELSR_1ELNSQ_7ScaleInE0ELSS_0EEEEEENSA_6LayoutINSB_IJSE_SE_SE_EEENSB_IJNSC_ILi0EEESX_SX_EEEEENSB_IJNSA_10UnderscoreES10_S10_EEEEENS7_6detail27Sm100ImplicitGemmTileTraitsINSA_18SM100_TMA_2SM_LOADENSA_14ComposedLayoutINSA_7SwizzleILi3ELi4ELi3EEENSA_18smem_ptr_flag_bitsILi16EEENSV_INSB_IJSJ_NSC_ILi8EEEEEENSB_IJSE_SJ_EEEEEEEvEENS14_INSA_25SM100_TMA_2SM_LOAD_IM2COLES1F_vEEEENS_8epilogue10collective18CollectiveEpilogueINS1K_23Sm100TmaWarpSpecializedILi4ELi2ELi16ELb1ELb0EEEJNSB_IJSJ_SI_SK_EEENSB_IJNSV_ISJ_SE_EENSV_INSB_IJNSC_ILi16EEESD_EEES1D_EEEEESM_NSB_IJlNSB_IJSE_llEEESX_EEESM_S1W_NS1K_6fusion15FusionCallbacksIS1O_NS1X_17LinearCombinationISM_fSM_fLNS_15FloatRoundStyleE2EEES1P_S1U_JEEENSA_5SM1004TMEM4LOAD26SM100_TMEM_LOAD_32dp32b16xENSA_13SM90_TMA_LOADENS16_INS17_ILi1ELi4ELi3EEES1A_NSV_INSB_IJS1B_S1R_EEENSB_IJS1R_SE_EEEEEEENSA_39AutoVectorizingCopyWithAssumedAlignmentILi128EEENSA_14SM90_TMA_STOREES2C_S2E_S2E_EEEvvEEEEvNT_6ParamsE --------------------------
	.section	.nv.constant0._ZN7cutlass13device_kernelINS_4conv6kernel13ConvUniversalINS1_16ConvProblemShapeILNS1_8OperatorE2ELi2EEENS1_10collective14CollectiveConvINS1_47MainloopSm100TmaUmmaWarpSpecializedImplicitGemmILS5_2ELi13ELi2ELi1ELi2EN4cute5tupleIJNSA_1CILi2EEENSC_ILi1EEESE_EEEEENSB_IJNSC_ILi128EEENSB_IJSH_EEENSB_IJNSC_ILi64EEEEEEEEENS_6half_tESM_NSA_8TiledMMAINSA_8MMA_AtomIJNSA_26SM100_MMA_F16BF16_2x1SM_SSISM_SM_fLi128ELi128ELNSA_4UMMA5MajorE1ELSR_1ELNSQ_7ScaleInE0ELSS_0EEEEEENSA_6LayoutINSB_IJSE_SE_SE_EEENSB_IJNSC_ILi0EEESX_SX_EEEEENSB_IJNSA_10UnderscoreES10_S10_EEEEENS7_6detail27Sm100ImplicitGemmTileTraitsINSA_18SM100_TMA_2SM_LOADENSA_14ComposedLayoutINSA_7SwizzleILi3ELi4ELi3EEENSA_18smem_ptr_flag_bitsILi16EEENSV_INSB_IJSJ_NSC_ILi8EEEEEENSB_IJSE_SJ_EEEEEEEvEENS14_INSA_25SM100_TMA_2SM_LOAD_IM2COLES1F_vEEEENS_8epilogue10collective18CollectiveEpilogueINS1K_23Sm100TmaWarpSpecializedILi4ELi2ELi16ELb1ELb0EEEJNSB_IJSJ_SI_SK_EEENSB_IJNSV_ISJ_SE_EENSV_INSB_IJNSC_ILi16EEESD_EEES1D_EEEEESM_NSB_IJlNSB_IJSE_llEEESX_EEESM_S1W_NS1K_6fusion15FusionCallbacksIS1O_NS1X_17LinearCombinationISM_fSM_fLNS_15FloatRoundStyleE2EEES1P_S1U_JEEENSA_5SM1004TMEM4LOAD26SM100_TMEM_LOAD_32dp32b16xENSA_13SM90_TMA_LOADENS16_INS17_ILi1ELi4ELi3EEES1A_NSV_INSB_IJS1B_S1R_EEENSB_IJS1R_SE_EEEEEEENSA_39AutoVectorizingCopyWithAssumedAlignmentILi128EEENSA_14SM90_TMA_STOREES2C_S2E_S2E_EEEvvEEEEvNT_6ParamsE,"a",@progbits
	.sectionflags	@""
	.align	4
.nv.constant0._ZN7cutlass13device_kernelINS_4conv6kernel13ConvUniversalINS1_16ConvProblemShapeILNS1_8OperatorE2ELi2EEENS1_10collective14CollectiveConvINS1_47MainloopSm100TmaUmmaWarpSpecializedImplicitGemmILS5_2ELi13ELi2ELi1ELi2EN4cute5tupleIJNSA_1CILi2EEENSC_ILi1EEESE_EEEEENSB_IJNSC_ILi128EEENSB_IJSH_EEENSB_IJNSC_ILi64EEEEEEEEENS_6half_tESM_NSA_8TiledMMAINSA_8MMA_AtomIJNSA_26SM100_MMA_F16BF16_2x1SM_SSISM_SM_fLi128ELi128ELNSA_4UMMA5MajorE1ELSR_1ELNSQ_7ScaleInE0ELSS_0EEEEEENSA_6LayoutINSB_IJSE_SE_SE_EEENSB_IJNSC_ILi0EEESX_SX_EEEEENSB_IJNSA_10UnderscoreES10_S10_EEEEENS7_6detail27Sm100ImplicitGemmTileTraitsINSA_18SM100_TMA_2SM_LOADENSA_14ComposedLayoutINSA_7SwizzleILi3ELi4ELi3EEENSA_18smem_ptr_flag_bitsILi16EEENSV_INSB_IJSJ_NSC_ILi8EEEEEENSB_IJSE_SJ_EEEEEEEvEENS14_INSA_25SM100_TMA_2SM_LOAD_IM2COLES1F_vEEEENS_8epilogue10collective18CollectiveEpilogueINS1K_23Sm100TmaWarpSpecializedILi4ELi2ELi16ELb1ELb0EEEJNSB_IJSJ_SI_SK_EEENSB_IJNSV_ISJ_SE_EENSV_INSB_IJNSC_ILi16EEESD_EEES1D_EEEEESM_NSB_IJlNSB_IJSE_llEEESX_EEESM_S1W_NS1K_6fusion15FusionCallbacksIS1O_NS1X_17LinearCombinationISM_fSM_fLNS_15FloatRoundStyleE2EEES1P_S1U_JEEENSA_5SM1004TMEM4LOAD26SM100_TMEM_LOAD_32dp32b16xENSA_13SM90_TMA_LOADENS16_INS17_ILi1ELi4ELi3EEES1A_NSV_INSB_IJS1B_S1R_EEENSB_IJS1R_SE_EEEEEEENSA_39AutoVectorizingCopyWithAssumedAlignmentILi128EEENSA_14SM90_TMA_STOREES2C_S2E_S2E_EEEvvEEEEvNT_6ParamsE:
	.zero		2944


//--------------------- SYMBOLS --------------------------

	.type		.nv.reservedSmem.offset0,@object
	.size		.nv.reservedSmem.offset0,0x4
	.type		.nv.reservedSmem.cap,@object
	.size		.nv.reservedSmem.cap,0x4
	.type		__assertfail,@function
